	.target	sm_100a

	.elftype	@"ET_EXEC"


//--------------------- .note.nv.tkinfo           --------------------------
	.section	.note.nv.tkinfo,"",@"SHT_NOTE"
	.sectionflags	@"SHF_NOTE_NV_TKINFO"
	.tkinfo
        /*0018*/ 	.word	0x00000002
        /*0030*/ 	.string	""
        /*0030*/ 	.string	"ptxas"
        /*0030*/ 	.string	"Cuda compilation tools, release 13.0, V13.0.88"
        /*0030*/ 	.string	"Build cuda_13.0.r13.0/compiler.36424714_0"
        /*0030*/ 	.string	"-arch sm_100a -m 64 "



//--------------------- .note.nv.cuinfo           --------------------------
	.section	.note.nv.cuinfo,"",@"SHT_NOTE"
	.sectionflags	@"SHF_NOTE_NV_CUINFO"
        /*0018*/ 	.short	0x0002
        /*001a*/ 	.short	0x0064
        /*001c*/ 	.short	0x0082
	.zero		2


//--------------------- .nv.info                  --------------------------
	.section	.nv.info,"",@"SHT_CUDA_INFO"
	.align	4


	//----- nvinfo : EIATTR_REGCOUNT
	.align		4
        /*0000*/ 	.byte	0x04, 0x2f
        /*0002*/ 	.short	(.L_19 - .L_18)
	.align		4
.L_18:
        /*0004*/ 	.word	index@(_ZN7cutlass13device_kernelINS_4gemm6kernel13GemmUniversalIN4cute5tupleIJiiiiEEENS1_10collective13CollectiveMmaINS1_35MainloopSm100TmaUmmaWarpSpecializedILi12ELi2ELi4ENS5_IJNS4_1CILi1EEENSA_ILi4EEESB_EEEEENS5_IJNSA_ILi128EEESF_NSA_ILi64EEEEEENS_12float_e4m3_tENS5_IJlSB_lEEESI_SJ_NS4_8TiledMMAINS4_8MMA_AtomIJNS4_10MMA_TraitsINS4_19SM100_MMA_F8F6F4_SSEJSI_SI_fSF_SF_NS4_17integral_constantINS4_4UMMA5MajorELSQ_0EEESR_NSO_INSP_7ScaleInELSS_0EEEST_EEEEEENS4_6LayoutINS5_IJSB_SB_SB_EEENS5_IJNSA_ILi0EEESY_SY_EEEEENS5_IJNS4_10UnderscoreES11_S11_EEEEENS4_23SM90_TMA_LOAD_MULTICASTENS4_14ComposedLayoutINS4_7SwizzleILi2ELi4ELi3EEENS4_18smem_ptr_flag_bitsILi8EEENSW_INS5_IJNSA_ILi8EEESG_EEENS5_IJSG_SB_EEEEEEEvNS4_8identityENS4_13SM90_TMA_LOADES1E_vS1F_EENS_8epilogue10collective18CollectiveEpilogueINS1I_23Sm100TmaWarpSpecializedILi2ELi2ELi64ELb0ELb0EEEJSH_NS5_IJNSW_ISF_SB_EENSW_ISG_SB_EEEEESI_SJ_SI_SJ_NS1I_6fusion15FusionCallbacksIS1M_NS1Q_17LinearCombinationISI_fSI_fLNS_15FloatRoundStyleE2EEESH_S1P_JEEENS4_5SM1004TMEM4LOAD26SM100_TMEM_LOAD_32dp32b64xES1G_S1E_NS4_39AutoVectorizingCopyWithAssumedAlignmentILi128EEENS4_14SM90_TMA_STOREES1E_S21_S21_EEEvvEEEEvNT_6ParamsE)
        /*0008*/ 	.word	0x000000cf


	//----- nvinfo : EIATTR_FRAME_SIZE
	.align		4
.L_19:
        /*000c*/ 	.byte	0x04, 0x11
        /*000e*/ 	.short	(.L_21 - .L_20)
	.align		4
.L_20:
        /*0010*/ 	.word	index@($__internal_2_$__cuda_sm10x_tcgen05_guardrail_trap_unallocated_columns_being_dealloced)
        /*0014*/ 	.word	0x00000000


	//----- nvinfo : EIATTR_FRAME_SIZE
	.align		4
.L_21:
        /*0018*/ 	.byte	0x04, 0x11
        /*001a*/ 	.short	(.L_23 - .L_22)
	.align		4
.L_22:
        /*001c*/ 	.word	index@($__internal_1_$__cuda_sm10x_tcgen05_guardrail_trap_phase_invalid_during_alloc)
        /*0020*/ 	.word	0x00000000


	//----- nvinfo : EIATTR_FRAME_SIZE
	.align		4
.L_23:
        /*0024*/ 	.byte	0x04, 0x11
        /*0026*/ 	.short	(.L_25 - .L_24)
	.align		4
.L_24:
        /*0028*/ 	.word	index@($__internal_0_$__cuda_sm10x_tcgen05_guardrail_trap_col_being_dealloced_not_returned_by_alloc)
        /*002c*/ 	.word	0x00000000


	//----- nvinfo : EIATTR_FRAME_SIZE
	.align		4
.L_25:
        /*0030*/ 	.byte	0x04, 0x11
        /*0032*/ 	.short	(.L_27 - .L_26)
	.align		4
.L_26:
        /*0034*/ 	.word	index@(_ZN7cutlass13device_kernelINS_4gemm6kernel13GemmUniversalIN4cute5tupleIJiiiiEEENS1_10collective13CollectiveMmaINS1_35MainloopSm100TmaUmmaWarpSpecializedILi12ELi2ELi4ENS5_IJNS4_1CILi1EEENSA_ILi4EEESB_EEEEENS5_IJNSA_ILi128EEESF_NSA_ILi64EEEEEENS_12float_e4m3_tENS5_IJlSB_lEEESI_SJ_NS4_8TiledMMAINS4_8MMA_AtomIJNS4_10MMA_TraitsINS4_19SM100_MMA_F8F6F4_SSEJSI_SI_fSF_SF_NS4_17integral_constantINS4_4UMMA5MajorELSQ_0EEESR_NSO_INSP_7ScaleInELSS_0EEEST_EEEEEENS4_6LayoutINS5_IJSB_SB_SB_EEENS5_IJNSA_ILi0EEESY_SY_EEEEENS5_IJNS4_10UnderscoreES11_S11_EEEEENS4_23SM90_TMA_LOAD_MULTICASTENS4_14ComposedLayoutINS4_7SwizzleILi2ELi4ELi3EEENS4_18smem_ptr_flag_bitsILi8EEENSW_INS5_IJNSA_ILi8EEESG_EEENS5_IJSG_SB_EEEEEEEvNS4_8identityENS4_13SM90_TMA_LOADES1E_vS1F_EENS_8epilogue10collective18CollectiveEpilogueINS1I_23Sm100TmaWarpSpecializedILi2ELi2ELi64ELb0ELb0EEEJSH_NS5_IJNSW_ISF_SB_EENSW_ISG_SB_EEEEESI_SJ_SI_SJ_NS1I_6fusion15FusionCallbacksIS1M_NS1Q_17LinearCombinationISI_fSI_fLNS_15FloatRoundStyleE2EEESH_S1P_JEEENS4_5SM1004TMEM4LOAD26SM100_TMEM_LOAD_32dp32b64xES1G_S1E_NS4_39AutoVectorizingCopyWithAssumedAlignmentILi128EEENS4_14SM90_TMA_STOREES1E_S21_S21_EEEvvEEEEvNT_6ParamsE)
        /*0038*/ 	.word	0x00000000


	//----- nvinfo : EIATTR_MIN_STACK_SIZE
	.align		4
.L_27:
        /*003c*/ 	.byte	0x04, 0x12
        /*003e*/ 	.short	(.L_29 - .L_28)
	.align		4
.L_28:
        /*0040*/ 	.word	index@(_ZN7cutlass13device_kernelINS_4gemm6kernel13GemmUniversalIN4cute5tupleIJiiiiEEENS1_10collective13CollectiveMmaINS1_35MainloopSm100TmaUmmaWarpSpecializedILi12ELi2ELi4ENS5_IJNS4_1CILi1EEENSA_ILi4EEESB_EEEEENS5_IJNSA_ILi128EEESF_NSA_ILi64EEEEEENS_12float_e4m3_tENS5_IJlSB_lEEESI_SJ_NS4_8TiledMMAINS4_8MMA_AtomIJNS4_10MMA_TraitsINS4_19SM100_MMA_F8F6F4_SSEJSI_SI_fSF_SF_NS4_17integral_constantINS4_4UMMA5MajorELSQ_0EEESR_NSO_INSP_7ScaleInELSS_0EEEST_EEEEEENS4_6LayoutINS5_IJSB_SB_SB_EEENS5_IJNSA_ILi0EEESY_SY_EEEEENS5_IJNS4_10UnderscoreES11_S11_EEEEENS4_23SM90_TMA_LOAD_MULTICASTENS4_14ComposedLayoutINS4_7SwizzleILi2ELi4ELi3EEENS4_18smem_ptr_flag_bitsILi8EEENSW_INS5_IJNSA_ILi8EEESG_EEENS5_IJSG_SB_EEEEEEEvNS4_8identityENS4_13SM90_TMA_LOADES1E_vS1F_EENS_8epilogue10collective18CollectiveEpilogueINS1I_23Sm100TmaWarpSpecializedILi2ELi2ELi64ELb0ELb0EEEJSH_NS5_IJNSW_ISF_SB_EENSW_ISG_SB_EEEEESI_SJ_SI_SJ_NS1I_6fusion15FusionCallbacksIS1M_NS1Q_17LinearCombinationISI_fSI_fLNS_15FloatRoundStyleE2EEESH_S1P_JEEENS4_5SM1004TMEM4LOAD26SM100_TMEM_LOAD_32dp32b64xES1G_S1E_NS4_39AutoVectorizingCopyWithAssumedAlignmentILi128EEENS4_14SM90_TMA_STOREES1E_S21_S21_EEEvvEEEEvNT_6ParamsE)
        /*0044*/ 	.word	0x00000000
.L_29:


//--------------------- .nv.compat                --------------------------
	.section	.nv.compat,"",@"SHT_CUDA_COMPAT_INFO"
	.align	4
        /*0000*/ 	.byte	0x02, 0x09, 0x01, 0x00, 0x02, 0x02, 0x02, 0x00, 0x02, 0x05, 0x05, 0x00, 0x03, 0x07, 0x01, 0x01
        /*0010*/ 	.byte	0x02, 0x03, 0x01, 0x00, 0x02, 0x06, 0x01, 0x00, 0x04, 0x0b, 0x08, 0x00, 0x09, 0x00, 0x00, 0x00
        /*0020*/ 	.byte	0x00, 0x00, 0x00, 0x00


//--------------------- .nv.info._ZN7cutlass13device_kernelINS_4gemm6kernel13GemmUniversalIN4cute5tupleIJiiiiEEENS1_10collective13CollectiveMmaINS1_35MainloopSm100TmaUmmaWarpSpecializedILi12ELi2ELi4ENS5_IJNS4_1CILi1EEENSA_ILi4EEESB_EEEEENS5_IJNSA_ILi128EEESF_NSA_ILi64EEEEEENS_12float_e4m3_tENS5_IJlSB_lEEESI_SJ_NS4_8TiledMMAINS4_8MMA_AtomIJNS4_10MMA_TraitsINS4_19SM100_MMA_F8F6F4_SSEJSI_SI_fSF_SF_NS4_17integral_constantINS4_4UMMA5MajorELSQ_0EEESR_NSO_INSP_7ScaleInELSS_0EEEST_EEEEEENS4_6LayoutINS5_IJSB_SB_SB_EEENS5_IJNSA_ILi0EEESY_SY_EEEEENS5_IJNS4_10UnderscoreES11_S11_EEEEENS4_23SM90_TMA_LOAD_MULTICASTENS4_14ComposedLayoutINS4_7SwizzleILi2ELi4ELi3EEENS4_18smem_ptr_flag_bitsILi8EEENSW_INS5_IJNSA_ILi8EEESG_EEENS5_IJSG_SB_EEEEEEEvNS4_8identityENS4_13SM90_TMA_LOADES1E_vS1F_EENS_8epilogue10collective18CollectiveEpilogueINS1I_23Sm100TmaWarpSpecializedILi2ELi2ELi64ELb0ELb0EEEJSH_NS5_IJNSW_ISF_SB_EENSW_ISG_SB_EEEEESI_SJ_SI_SJ_NS1I_6fusion15FusionCallbacksIS1M_NS1Q_17LinearCombinationISI_fSI_fLNS_15FloatRoundStyleE2EEESH_S1P_JEEENS4_5SM1004TMEM4LOAD26SM100_TMEM_LOAD_32dp32b64xES1G_S1E_NS4_39AutoVectorizingCopyWithAssumedAlignmentILi128EEENS4_14SM90_TMA_STOREES1E_S21_S21_EEEvvEEEEvNT_6ParamsE --------------------------
	.section	.nv.info._ZN7cutlass13device_kernelINS_4gemm6kernel13GemmUniversalIN4cute5tupleIJiiiiEEENS1_10collective13CollectiveMmaINS1_35MainloopSm100TmaUmmaWarpSpecializedILi12ELi2ELi4ENS5_IJNS4_1CILi1EEENSA_ILi4EEESB_EEEEENS5_IJNSA_ILi128EEESF_NSA_ILi64EEEEEENS_12float_e4m3_tENS5_IJlSB_lEEESI_SJ_NS4_8TiledMMAINS4_8MMA_AtomIJNS4_10MMA_TraitsINS4_19SM100_MMA_F8F6F4_SSEJSI_SI_fSF_SF_NS4_17integral_constantINS4_4UMMA5MajorELSQ_0EEESR_NSO_INSP_7ScaleInELSS_0EEEST_EEEEEENS4_6LayoutINS5_IJSB_SB_SB_EEENS5_IJNSA_ILi0EEESY_SY_EEEEENS5_IJNS4_10UnderscoreES11_S11_EEEEENS4_23SM90_TMA_LOAD_MULTICASTENS4_14ComposedLayoutINS4_7SwizzleILi2ELi4ELi3EEENS4_18smem_ptr_flag_bitsILi8EEENSW_INS5_IJNSA_ILi8EEESG_EEENS5_IJSG_SB_EEEEEEEvNS4_8identityENS4_13SM90_TMA_LOADES1E_vS1F_EENS_8epilogue10collective18CollectiveEpilogueINS1I_23Sm100TmaWarpSpecializedILi2ELi2ELi64ELb0ELb0EEEJSH_NS5_IJNSW_ISF_SB_EENSW_ISG_SB_EEEEESI_SJ_SI_SJ_NS1I_6fusion15FusionCallbacksIS1M_NS1Q_17LinearCombinationISI_fSI_fLNS_15FloatRoundStyleE2EEESH_S1P_JEEENS4_5SM1004TMEM4LOAD26SM100_TMEM_LOAD_32dp32b64xES1G_S1E_NS4_39AutoVectorizingCopyWithAssumedAlignmentILi128EEENS4_14SM90_TMA_STOREES1E_S21_S21_EEEvvEEEEvNT_6ParamsE,"",@"SHT_CUDA_INFO"
	.sectionflags	@""
	.align	4


	//----- nvinfo : EIATTR_CUDA_API_VERSION
	.align		4
        /*0000*/ 	.byte	0x04, 0x37
        /*0002*/ 	.short	(.L_31 - .L_30)
.L_30:
        /*0004*/ 	.word	0x00000082


	//----- nvinfo : EIATTR_KPARAM_INFO
	.align		4
.L_31:
        /*0008*/ 	.byte	0x04, 0x17
        /*000a*/ 	.short	(.L_33 - .L_32)
.L_32:
        /*000c*/ 	.word	0x00000000
        /*0010*/ 	.short	0x0000
        /*0012*/ 	.short	0x0000
        /*0014*/ 	.byte	0x00, 0xf0, 0x01, 0x20


	//----- nvinfo : EIATTR_AT_ENTRY_FRAGMENTS
	.align		4
.L_33:
        /*0018*/ 	.byte	0x04, 0x4f
        /*001a*/ 	.short	(.L_35 - .L_34)


	//   ....[0]....
.L_34:
        /*001c*/ 	.word	0x00000006


	//----- nvinfo : EIATTR_RESERVED_SMEM_USED
	.align		4
.L_35:
        /*0020*/ 	.byte	0x01, 0x41
	.zero		2


	//----- nvinfo : EIATTR_SPARSE_MMA_MASK
	.align		4
        /*0024*/ 	.byte	0x03, 0x50
        /*0026*/ 	.short	0x0000


	//----- nvinfo : EIATTR_TCGEN05_1CTA_USED
	.align		4
        /*0028*/ 	.byte	0x01, 0x51
	.zero		2


	//----- nvinfo : EIATTR_MAXREG_COUNT
	.align		4
        /*002c*/ 	.byte	0x03, 0x1b
        /*002e*/ 	.short	0x00ff


	//----- nvinfo : EIATTR_NUM_BARRIERS
	.align		4
        /*0030*/ 	.byte	0x02, 0x4c
        /*0032*/ 	.byte	0x07
	.zero		1


	//----- nvinfo : EIATTR_EXTERNS
	.align		4
        /*0034*/ 	.byte	0x04, 0x0f
        /*0036*/ 	.short	(.L_37 - .L_36)


	//   ....[0]....
	.align		4
.L_36:
        /*0038*/ 	.word	index@(__assertfail)


	//----- nvinfo : EIATTR_MERCURY_ISA_VERSION
	.align		4
.L_37:
        /*003c*/ 	.byte	0x03, 0x5f
        /*003e*/ 	.short	0x0101


	//----- nvinfo : EIATTR_INT_WARP_WIDE_INSTR_OFFSETS
	.align		4
        /*0040*/ 	.byte	0x04, 0x31
        /*0042*/ 	.short	(.L_39 - .L_38)


	//   ....[0]....
.L_38:
        /*0044*/ 	.word	0x00004170


	//   ....[1]....
        /*0048*/ 	.word	0x00004190


	//   ....[2]....
        /*004c*/ 	.word	0x000041c0


	//   ....[3]....
        /*0050*/ 	.word	0x00004ce0


	//   ....[4]....
        /*0054*/ 	.word	0x00004d50


	//   ....[5]....
        /*0058*/ 	.word	0x00004e30


	//   ....[6]....
        /*005c*/ 	.word	0x00004ee0


	//----- nvinfo : EIATTR_COOP_GROUP_MASK_REGIDS
	.align		4
.L_39:
        /*0060*/ 	.byte	0x04, 0x29
        /*0062*/ 	.short	(.L_41 - .L_40)


	//   ....[0]....
.L_40:
        /*0064*/ 	.word	0xffffffff


	//   ....[1]....
        /*0068*/ 	.word	0xffffffff


	//   ....[2]....
        /*006c*/ 	.word	0xffffffff


	//   ....[3]....
        /*0070*/ 	.word	0xffffffff


	//   ....[4]....
        /*0074*/ 	.word	0xffffffff


	//   ....[5]....
        /*0078*/ 	.word	0xffffffff


	//   ....[6]....
        /*007c*/ 	.word	0xffffffff


	//   ....[7]....
        /*0080*/ 	.word	0xffffffff


	//   ....[8]....
        /*0084*/ 	.word	0xffffffff


	//   ....[9]....
        /*0088*/ 	.word	0xffffffff


	//   ....[10]....
        /*008c*/ 	.word	0xffffffff


	//   ....[11]....
        /*0090*/ 	.word	0xffffffff


	//   ....[12]....
        /*0094*/ 	.word	0xffffffff


	//   ....[13]....
        /*0098*/ 	.word	0xffffffff


	//----- nvinfo : EIATTR_COOP_GROUP_INSTR_OFFSETS
	.align		4
.L_41:
        /*009c*/ 	.byte	0x04, 0x28
        /*009e*/ 	.short	(.L_43 - .L_42)


	//   ....[0]....
.L_42:
        /*00a0*/ 	.word	0x00000080


	//   ....[1]....
        /*00a4*/ 	.word	0x000004f0


	//   ....[2]....
        /*00a8*/ 	.word	0x000007d0


	//   ....[3]....
        /*00ac*/ 	.word	0x00000930


	//   ....[4]....
        /*00b0*/ 	.word	0x00000a30


	//   ....[5]....
        /*00b4*/ 	.word	0x00000ba0


	//   ....[6]....
        /*00b8*/ 	.word	0x00000d40


	//   ....[7]....
        /*00bc*/ 	.word	0x00000ef0


	//   ....[8]....
        /*00c0*/ 	.word	0x00002170


	//   ....[9]....
        /*00c4*/ 	.word	0x000034a0


	//   ....[10]....
        /*00c8*/ 	.word	0x000036b0


	//   ....[11]....
        /*00cc*/ 	.word	0x000036e0


	//   ....[12]....
        /*00d0*/ 	.word	0x00004050


	//   ....[13]....
        /*00d4*/ 	.word	0x00004280


	//----- nvinfo : EIATTR_VRC_CTA_INIT_COUNT
	.align		4
.L_43:
        /*00d8*/ 	.byte	0x02, 0x4a
        /*00da*/ 	.byte	0x80
	.zero		1


	//----- nvinfo : EIATTR_SYSCALL_OFFSETS
	.align		4
        /*00dc*/ 	.byte	0x04, 0x46
        /*00de*/ 	.short	(.L_45 - .L_44)


	//   ....[0]....
.L_44:
        /*00e0*/ 	.word	0x00005ae0


	//   ....[1]....
        /*00e4*/ 	.word	0x00005c20


	//   ....[2]....
        /*00e8*/ 	.word	0x000064b0


	//   ....[3]....
        /*00ec*/ 	.word	0x00007ac0


	//----- nvinfo : EIATTR_MBARRIER_INSTR_OFFSETS
	.align		4
.L_45:
        /*00f0*/ 	.byte	0x04, 0x39
        /*00f2*/ 	.short	(.L_47 - .L_46)


	//   ....[0]....
.L_46:
        /*00f4*/ 	.word	0x00000630
        /*00f8*/ 	.word	0x000000ff
        /*00fc*/ 	.word	0x00000000
        /*0100*/ 	.short	0x0100
        /*0102*/ 	.byte	0x04
	.zero		1


	//   ....[1]....
        /*0104*/ 	.word	0x00000640
        /*0108*/ 	.word	0x000000ff
        /*010c*/ 	.word	0x00000060
        /*0110*/ 	.short	0x0100
        /*0112*/ 	.byte	0x04
	.zero		1


	//   ....[2]....
        /*0114*/ 	.word	0x00000650
        /*0118*/ 	.word	0x000000ff
        /*011c*/ 	.word	0x00000008
        /*0120*/ 	.short	0x0100
        /*0122*/ 	.byte	0x04
	.zero		1


	//   ....[3]....
        /*0124*/ 	.word	0x00000660
        /*0128*/ 	.word	0x000000ff
        /*012c*/ 	.word	0x00000068
        /*0130*/ 	.short	0x0100
        /*0132*/ 	.byte	0x04
	.zero		1


	//   ....[4]....
        /*0134*/ 	.word	0x00000670
        /*0138*/ 	.word	0x000000ff
        /*013c*/ 	.word	0x00000010
        /*0140*/ 	.short	0x0100
        /*0142*/ 	.byte	0x04
	.zero		1


	//   ....[5]....
        /*0144*/ 	.word	0x00000680
        /*0148*/ 	.word	0x000000ff
        /*014c*/ 	.word	0x00000070
        /*0150*/ 	.short	0x0100
        /*0152*/ 	.byte	0x04
	.zero		1


	//   ....[6]....
        /*0154*/ 	.word	0x00000690
        /*0158*/ 	.word	0x000000ff
        /*015c*/ 	.word	0x00000018
        /*0160*/ 	.short	0x0100
        /*0162*/ 	.byte	0x04
	.zero		1


	//   ....[7]....
        /*0164*/ 	.word	0x000006a0
        /*0168*/ 	.word	0x000000ff
        /*016c*/ 	.word	0x00000078
        /*0170*/ 	.short	0x0100
        /*0172*/ 	.byte	0x04
	.zero		1


	//   ....[8]....
        /*0174*/ 	.word	0x000006b0
        /*0178*/ 	.word	0x000000ff
        /*017c*/ 	.word	0x00000020
        /*0180*/ 	.short	0x0100
        /*0182*/ 	.byte	0x04
	.zero		1


	//   ....[9]....
        /*0184*/ 	.word	0x000006c0
        /*0188*/ 	.word	0x000000ff
        /*018c*/ 	.word	0x00000080
        /*0190*/ 	.short	0x0100
        /*0192*/ 	.byte	0x04
	.zero		1


	//   ....[10]....
        /*0194*/ 	.word	0x000006d0
        /*0198*/ 	.word	0x000000ff
        /*019c*/ 	.word	0x00000028
        /*01a0*/ 	.short	0x0100
        /*01a2*/ 	.byte	0x04
	.zero		1


	//   ....[11]....
        /*01a4*/ 	.word	0x000006e0
        /*01a8*/ 	.word	0x000000ff
        /*01ac*/ 	.word	0x00000088
        /*01b0*/ 	.short	0x0100
        /*01b2*/ 	.byte	0x04
	.zero		1


	//   ....[12]....
        /*01b4*/ 	.word	0x000006f0
        /*01b8*/ 	.word	0x000000ff
        /*01bc*/ 	.word	0x00000030
        /*01c0*/ 	.short	0x0100
        /*01c2*/ 	.byte	0x04
	.zero		1


	//   ....[13]....
        /*01c4*/ 	.word	0x00000700
        /*01c8*/ 	.word	0x000000ff
        /*01cc*/ 	.word	0x00000090
        /*01d0*/ 	.short	0x0100
        /*01d2*/ 	.byte	0x04
	.zero		1


	//   ....[14]....
        /*01d4*/ 	.word	0x00000710
        /*01d8*/ 	.word	0x000000ff
        /*01dc*/ 	.word	0x00000038
        /*01e0*/ 	.short	0x0100
        /*01e2*/ 	.byte	0x04
	.zero		1


	//   ....[15]....
        /*01e4*/ 	.word	0x00000720
        /*01e8*/ 	.word	0x000000ff
        /*01ec*/ 	.word	0x00000098
        /*01f0*/ 	.short	0x0100
        /*01f2*/ 	.byte	0x04
	.zero		1


	//   ....[16]....
        /*01f4*/ 	.word	0x00000730
        /*01f8*/ 	.word	0x000000ff
        /*01fc*/ 	.word	0x00000040
        /*0200*/ 	.short	0x0100
        /*0202*/ 	.byte	0x04
	.zero		1


	//   ....[17]....
        /*0204*/ 	.word	0x00000740
        /*0208*/ 	.word	0x000000ff
        /*020c*/ 	.word	0x000000a0
        /*0210*/ 	.short	0x0100
        /*0212*/ 	.byte	0x04
	.zero		1


	//   ....[18]....
        /*0214*/ 	.word	0x00000750
        /*0218*/ 	.word	0x000000ff
        /*021c*/ 	.word	0x00000048
        /*0220*/ 	.short	0x0100
        /*0222*/ 	.byte	0x04
	.zero		1


	//   ....[19]....
        /*0224*/ 	.word	0x00000760
        /*0228*/ 	.word	0x000000ff
        /*022c*/ 	.word	0x000000a8
        /*0230*/ 	.short	0x0100
        /*0232*/ 	.byte	0x04
	.zero		1


	//   ....[20]....
        /*0234*/ 	.word	0x00000770
        /*0238*/ 	.word	0x000000ff
        /*023c*/ 	.word	0x00000050
        /*0240*/ 	.short	0x0100
        /*0242*/ 	.byte	0x04
	.zero		1


	//   ....[21]....
        /*0244*/ 	.word	0x00000780
        /*0248*/ 	.word	0x000000ff
        /*024c*/ 	.word	0x000000b0
        /*0250*/ 	.short	0x0100
        /*0252*/ 	.byte	0x04
	.zero		1


	//   ....[22]....
        /*0254*/ 	.word	0x00000790
        /*0258*/ 	.word	0x000000ff
        /*025c*/ 	.word	0x00000058
        /*0260*/ 	.short	0x0100
        /*0262*/ 	.byte	0x04
	.zero		1


	//   ....[23]....
        /*0264*/ 	.word	0x000007a0
        /*0268*/ 	.word	0x000000ff
        /*026c*/ 	.word	0x000000b8
        /*0270*/ 	.short	0x0100
        /*0272*/ 	.byte	0x04
	.zero		1


	//   ....[24]....
        /*0274*/ 	.word	0x000008e0
        /*0278*/ 	.word	0x000000ff
        /*027c*/ 	.word	0x000000c0
        /*0280*/ 	.short	0x0100
        /*0282*/ 	.byte	0x04
	.zero		1


	//   ....[25]....
        /*0284*/ 	.word	0x000008f0
        /*0288*/ 	.word	0x000000ff
        /*028c*/ 	.word	0x000000d0
        /*0290*/ 	.short	0x0100
        /*0292*/ 	.byte	0x04
	.zero		1


	//   ....[26]....
        /*0294*/ 	.word	0x00000900
        /*0298*/ 	.word	0x000000ff
        /*029c*/ 	.word	0x000000c8
        /*02a0*/ 	.short	0x0100
        /*02a2*/ 	.byte	0x04
	.zero		1


	//   ....[27]....
        /*02a4*/ 	.word	0x00000910
        /*02a8*/ 	.word	0x000000ff
        /*02ac*/ 	.word	0x000000d8
        /*02b0*/ 	.short	0x0100
        /*02b2*/ 	.byte	0x04
	.zero		1


	//   ....[28]....
        /*02b4*/ 	.word	0x00000a00
        /*02b8*/ 	.word	0x000000ff
        /*02bc*/ 	.word	0x000000e0
        /*02c0*/ 	.short	0x0100
        /*02c2*/ 	.byte	0x06
	.zero		1


	//   ....[29]....
        /*02c4*/ 	.word	0x00000a10
        /*02c8*/ 	.word	0x000000ff
        /*02cc*/ 	.word	0x000000e8
        /*02d0*/ 	.short	0x0100
        /*02d2*/ 	.byte	0x06
	.zero		1


	//   ....[30]....
        /*02d4*/ 	.word	0x00000b50
        /*02d8*/ 	.word	0x000000ff
        /*02dc*/ 	.word	0x000000f0
        /*02e0*/ 	.short	0x0100
        /*02e2*/ 	.byte	0x06
	.zero		1


	//   ....[31]....
        /*02e4*/ 	.word	0x00000b60
        /*02e8*/ 	.word	0x000000ff
        /*02ec*/ 	.word	0x00000100
        /*02f0*/ 	.short	0x0100
        /*02f2*/ 	.byte	0x06
	.zero		1


	//   ....[32]....
        /*02f4*/ 	.word	0x00000b70
        /*02f8*/ 	.word	0x000000ff
        /*02fc*/ 	.word	0x000000f8
        /*0300*/ 	.short	0x0100
        /*0302*/ 	.byte	0x06
	.zero		1


	//   ....[33]....
        /*0304*/ 	.word	0x00000b80
        /*0308*/ 	.word	0x000000ff
        /*030c*/ 	.word	0x00000108
        /*0310*/ 	.short	0x0100
        /*0312*/ 	.byte	0x06
	.zero		1


	//   ....[34]....
        /*0314*/ 	.word	0x00000cb0
        /*0318*/ 	.word	0x000000ff
        /*031c*/ 	.word	0x00000110
        /*0320*/ 	.short	0x0100
        /*0322*/ 	.byte	0x04
	.zero		1


	//   ....[35]....
        /*0324*/ 	.word	0x00000cc0
        /*0328*/ 	.word	0x000000ff
        /*032c*/ 	.word	0x00000130
        /*0330*/ 	.short	0x0100
        /*0332*/ 	.byte	0x04
	.zero		1


	//   ....[36]....
        /*0334*/ 	.word	0x00000cd0
        /*0338*/ 	.word	0x000000ff
        /*033c*/ 	.word	0x00000118
        /*0340*/ 	.short	0x0100
        /*0342*/ 	.byte	0x04
	.zero		1


	//   ....[37]....
        /*0344*/ 	.word	0x00000ce0
        /*0348*/ 	.word	0x000000ff
        /*034c*/ 	.word	0x00000138
        /*0350*/ 	.short	0x0100
        /*0352*/ 	.byte	0x04
	.zero		1


	//   ....[38]....
        /*0354*/ 	.word	0x00000cf0
        /*0358*/ 	.word	0x000000ff
        /*035c*/ 	.word	0x00000120
        /*0360*/ 	.short	0x0100
        /*0362*/ 	.byte	0x04
	.zero		1


	//   ....[39]....
        /*0364*/ 	.word	0x00000d00
        /*0368*/ 	.word	0x000000ff
        /*036c*/ 	.word	0x00000140
        /*0370*/ 	.short	0x0100
        /*0372*/ 	.byte	0x04
	.zero		1


	//   ....[40]....
        /*0374*/ 	.word	0x00000d10
        /*0378*/ 	.word	0x000000ff
        /*037c*/ 	.word	0x00000128
        /*0380*/ 	.short	0x0100
        /*0382*/ 	.byte	0x04
	.zero		1


	//   ....[41]....
        /*0384*/ 	.word	0x00000d20
        /*0388*/ 	.word	0x000000ff
        /*038c*/ 	.word	0x00000148
        /*0390*/ 	.short	0x0100
        /*0392*/ 	.byte	0x04
	.zero		1


	//   ....[42]....
        /*0394*/ 	.word	0x00000e10
        /*0398*/ 	.word	0x000000ff
        /*039c*/ 	.word	0x00000150
        /*03a0*/ 	.short	0x0100
        /*03a2*/ 	.byte	0x04
	.zero		1


	//   ....[43]....
        /*03a4*/ 	.word	0x00000e20
        /*03a8*/ 	.word	0x000000ff
        /*03ac*/ 	.word	0x00000160
        /*03b0*/ 	.short	0x0100
        /*03b2*/ 	.byte	0x04
	.zero		1


	//   ....[44]....
        /*03b4*/ 	.word	0x00000e30
        /*03b8*/ 	.word	0x000000ff
        /*03bc*/ 	.word	0x00000158
        /*03c0*/ 	.short	0x0100
        /*03c2*/ 	.byte	0x04
	.zero		1


	//   ....[45]....
        /*03c4*/ 	.word	0x00000e40
        /*03c8*/ 	.word	0x000000ff
        /*03cc*/ 	.word	0x00000168
        /*03d0*/ 	.short	0x0100
        /*03d2*/ 	.byte	0x04
	.zero		1


	//   ....[46]....
        /*03d4*/ 	.word	0x000019f0
        /*03d8*/ 	.word	0x00000003
        /*03dc*/ 	.word	0x00000160
        /*03e0*/ 	.short	0x010a
        /*03e2*/ 	.byte	0xff
	.zero		1


	//   ....[47]....
        /*03e4*/ 	.word	0x00001a20
        /*03e8*/ 	.word	0x00000003
        /*03ec*/ 	.word	0x00000150
        /*03f0*/ 	.short	0x0101
        /*03f2*/ 	.byte	0xff
	.zero		1


	//   ....[48]....
        /*03f4*/ 	.word	0x00001af0
        /*03f8*/ 	.word	0x000000ff
        /*03fc*/ 	.word	0x00000060
        /*0400*/ 	.short	0x010a
        /*0402*/ 	.byte	0x04
	.zero		1


	//   ....[49]....
        /*0404*/ 	.word	0x00001b70
        /*0408*/ 	.word	0x000000ff
        /*040c*/ 	.word	0x00000060
        /*0410*/ 	.short	0x010a
        /*0412*/ 	.byte	0x21
	.zero		1


	//   ....[50]....
        /*0414*/ 	.word	0x00001d10
        /*0418*/ 	.word	0x000000ff
        /*041c*/ 	.word	0x00000060
        /*0420*/ 	.short	0x010a
        /*0422*/ 	.byte	0x08
	.zero		1


	//   ....[51]....
        /*0424*/ 	.word	0x00001e20
        /*0428*/ 	.word	0x000000ff
        /*042c*/ 	.word	0x000000e8
        /*0430*/ 	.short	0x0101
        /*0432*/ 	.byte	0x06
	.zero		1


	//   ....[52]....
        /*0434*/ 	.word	0x00001e40
        /*0438*/ 	.word	0x000000ff
        /*043c*/ 	.word	0x00000060
        /*0440*/ 	.short	0x010a
        /*0442*/ 	.byte	0x04
	.zero		1


	//   ....[53]....
        /*0444*/ 	.word	0x00001ec0
        /*0448*/ 	.word	0x000000ff
        /*044c*/ 	.word	0x00000060
        /*0450*/ 	.short	0x010a
        /*0452*/ 	.byte	0x11
	.zero		1


	//   ....[54]....
        /*0454*/ 	.word	0x00002060
        /*0458*/ 	.word	0x000000ff
        /*045c*/ 	.word	0x00000060
        /*0460*/ 	.short	0x010a
        /*0462*/ 	.byte	0x07
	.zero		1


	//   ....[55]....
        /*0464*/ 	.word	0x000021a0
        /*0468*/ 	.word	0x00000003
        /*046c*/ 	.word	0x000000f0
        /*0470*/ 	.short	0x010a
        /*0472*/ 	.byte	0xff
	.zero		1


	//   ....[56]....
        /*0474*/ 	.word	0x000022f0
        /*0478*/ 	.word	0x00000000
        /*047c*/ 	.word	0x00000000
        /*0480*/ 	.short	0x0101
        /*0482*/ 	.byte	0xff
	.zero		1


	//   ....[57]....
        /*0484*/ 	.word	0x000028a0
        /*0488*/ 	.word	0x000000ff
        /*048c*/ 	.word	0x00000000
        /*0490*/ 	.short	0x010a
        /*0492*/ 	.byte	0x04
	.zero		1


	//   ....[58]....
        /*0494*/ 	.word	0x00002930
        /*0498*/ 	.word	0x000000ff
        /*049c*/ 	.word	0x00000000
        /*04a0*/ 	.short	0x010a
        /*04a2*/ 	.byte	0x05
	.zero		1


	//   ....[59]....
        /*04a4*/ 	.word	0x000029c0
        /*04a8*/ 	.word	0x000000ff
        /*04ac*/ 	.word	0x00000000
        /*04b0*/ 	.short	0x010a
        /*04b2*/ 	.byte	0x05
	.zero		1


	//   ....[60]....
        /*04b4*/ 	.word	0x00002a50
        /*04b8*/ 	.word	0x000000ff
        /*04bc*/ 	.word	0x00000000
        /*04c0*/ 	.short	0x010a
        /*04c2*/ 	.byte	0x05
	.zero		1


	//   ....[61]....
        /*04c4*/ 	.word	0x00002ae0
        /*04c8*/ 	.word	0x000000ff
        /*04cc*/ 	.word	0x00000000
        /*04d0*/ 	.short	0x010a
        /*04d2*/ 	.byte	0x05
	.zero		1


	//   ....[62]....
        /*04d4*/ 	.word	0x00002b70
        /*04d8*/ 	.word	0x000000ff
        /*04dc*/ 	.word	0x00000000
        /*04e0*/ 	.short	0x010a
        /*04e2*/ 	.byte	0x05
	.zero		1


	//   ....[63]....
        /*04e4*/ 	.word	0x00002c00
        /*04e8*/ 	.word	0x000000ff
        /*04ec*/ 	.word	0x00000000
        /*04f0*/ 	.short	0x010a
        /*04f2*/ 	.byte	0x05
	.zero		1


	//   ....[64]....
        /*04f4*/ 	.word	0x00002c90
        /*04f8*/ 	.word	0x000000ff
        /*04fc*/ 	.word	0x00000000
        /*0500*/ 	.short	0x010a
        /*0502*/ 	.byte	0x05
	.zero		1


	//   ....[65]....
        /*0504*/ 	.word	0x00002d20
        /*0508*/ 	.word	0x000000ff
        /*050c*/ 	.word	0x00000000
        /*0510*/ 	.short	0x010a
        /*0512*/ 	.byte	0x05
	.zero		1


	//   ....[66]....
        /*0514*/ 	.word	0x00002db0
        /*0518*/ 	.word	0x000000ff
        /*051c*/ 	.word	0x00000000
        /*0520*/ 	.short	0x010a
        /*0522*/ 	.byte	0x05
	.zero		1


	//   ....[67]....
        /*0524*/ 	.word	0x00002e40
        /*0528*/ 	.word	0x000000ff
        /*052c*/ 	.word	0x00000000
        /*0530*/ 	.short	0x010a
        /*0532*/ 	.byte	0x05
	.zero		1


	//   ....[68]....
        /*0534*/ 	.word	0x00002ee0
        /*0538*/ 	.word	0x00000000
        /*053c*/ 	.word	0x00000000
        /*0540*/ 	.short	0x010a
        /*0542*/ 	.byte	0xff
	.zero		1


	//   ....[69]....
        /*0544*/ 	.word	0x00003000
        /*0548*/ 	.word	0x00000002
        /*054c*/ 	.word	0x00000150
        /*0550*/ 	.short	0x010a
        /*0552*/ 	.byte	0xff
	.zero		1


	//   ....[70]....
        /*0554*/ 	.word	0x00003060
        /*0558*/ 	.word	0x00000004
        /*055c*/ 	.word	0x00000000
        /*0560*/ 	.short	0x0101
        /*0562*/ 	.byte	0xff
	.zero		1


	//   ....[71]....
        /*0564*/ 	.word	0x00003080
        /*0568*/ 	.word	0x000000ff
        /*056c*/ 	.word	0x00000100
        /*0570*/ 	.short	0x010a
        /*0572*/ 	.byte	0x04
	.zero		1


	//   ....[72]....
        /*0574*/ 	.word	0x000031a0
        /*0578*/ 	.word	0x00000002
        /*057c*/ 	.word	0x000000f0
        /*0580*/ 	.short	0x010a
        /*0582*/ 	.byte	0xff
	.zero		1


	//   ....[73]....
        /*0584*/ 	.word	0x000032b0
        /*0588*/ 	.word	0x00000002
        /*058c*/ 	.word	0x00000000
        /*0590*/ 	.short	0x0101
        /*0592*/ 	.byte	0xff
	.zero		1


	//   ....[74]....
        /*0594*/ 	.word	0x00003340
        /*0598*/ 	.word	0x000000ff
        /*059c*/ 	.word	0x00000100
        /*05a0*/ 	.short	0x0106
        /*05a2*/ 	.byte	0x04
	.zero		1


	//   ....[75]....
        /*05a4*/ 	.word	0x00003360
        /*05a8*/ 	.word	0x000000ff
        /*05ac*/ 	.word	0x00000100
        /*05b0*/ 	.short	0x010a
        /*05b2*/ 	.byte	0x04
	.zero		1


	//   ....[76]....
        /*05b4*/ 	.word	0x000033f0
        /*05b8*/ 	.word	0x000000ff
        /*05bc*/ 	.word	0x00000100
        /*05c0*/ 	.short	0x0106
        /*05c2*/ 	.byte	0x07
	.zero		1


	//   ....[77]....
        /*05c4*/ 	.word	0x00003430
        /*05c8*/ 	.word	0x00000000
        /*05cc*/ 	.word	0x00000100
        /*05d0*/ 	.short	0x010a
        /*05d2*/ 	.byte	0xff
	.zero		1


	//   ....[78]....
        /*05d4*/ 	.word	0x00003940
        /*05d8*/ 	.word	0x00000000
        /*05dc*/ 	.word	0x000000f0
        /*05e0*/ 	.short	0x010a
        /*05e2*/ 	.byte	0xff
	.zero		1


	//   ....[79]....
        /*05e4*/ 	.word	0x00003a50
        /*05e8*/ 	.word	0x00000003
        /*05ec*/ 	.word	0x00000000
        /*05f0*/ 	.short	0x0101
        /*05f2*/ 	.byte	0xff
	.zero		1


	//   ....[80]....
        /*05f4*/ 	.word	0x00003a60
        /*05f8*/ 	.word	0x000000ff
        /*05fc*/ 	.word	0x00000000
        /*0600*/ 	.short	0x010a
        /*0602*/ 	.byte	0x04
	.zero		1


	//   ....[81]....
        /*0604*/ 	.word	0x00003a80
        /*0608*/ 	.word	0x000000ff
        /*060c*/ 	.word	0x00000130
        /*0610*/ 	.short	0x010a
        /*0612*/ 	.byte	0x16
	.zero		1


	//   ....[82]....
        /*0614*/ 	.word	0x00003b50
        /*0618*/ 	.word	0x000000ff
        /*061c*/ 	.word	0x00000000
        /*0620*/ 	.short	0x010a
        /*0622*/ 	.byte	0x05
	.zero		1


	//   ....[83]....
        /*0624*/ 	.word	0x00003c90
        /*0628*/ 	.word	0x000000ff
        /*062c*/ 	.word	0x00000000
        /*0630*/ 	.short	0x010a
        /*0632*/ 	.byte	0x04
	.zero		1


	//   ....[84]....
        /*0634*/ 	.word	0x00003e80
        /*0638*/ 	.word	0x000000ff
        /*063c*/ 	.word	0x00000000
        /*0640*/ 	.short	0x010a
        /*0642*/ 	.byte	0x04
	.zero		1


	//   ....[85]....
        /*0644*/ 	.word	0x00003f10
        /*0648*/ 	.word	0x000000ff
        /*064c*/ 	.word	0x00000000
        /*0650*/ 	.short	0x010a
        /*0652*/ 	.byte	0x05
	.zero		1


	//   ....[86]....
        /*0654*/ 	.word	0x00003fa0
        /*0658*/ 	.word	0x000000ff
        /*065c*/ 	.word	0x00000000
        /*0660*/ 	.short	0x010a
        /*0662*/ 	.byte	0x05
	.zero		1


	//   ....[87]....
        /*0664*/ 	.word	0x00004030
        /*0668*/ 	.word	0x000000ff
        /*066c*/ 	.word	0x00000000
        /*0670*/ 	.short	0x010a
        /*0672*/ 	.byte	0x04
	.zero		1


	//   ....[88]....
        /*0674*/ 	.word	0x000044e0
        /*0678*/ 	.word	0x0000000c
        /*067c*/ 	.word	0x000000f0
        /*0680*/ 	.short	0x010a
        /*0682*/ 	.byte	0xff
	.zero		1


	//   ....[89]....
        /*0684*/ 	.word	0x00004650
        /*0688*/ 	.word	0x00000000
        /*068c*/ 	.word	0x00000000
        /*0690*/ 	.short	0x0101
        /*0692*/ 	.byte	0xff
	.zero		1


	//   ....[90]....
        /*0694*/ 	.word	0x00004ae0
        /*0698*/ 	.word	0x000000ff
        /*069c*/ 	.word	0x000000e8
        /*06a0*/ 	.short	0x010a
        /*06a2*/ 	.byte	0x15
	.zero		1


	//   ....[91]....
        /*06a4*/ 	.word	0x00004c60
        /*06a8*/ 	.word	0x000000ff
        /*06ac*/ 	.word	0x000000d0
        /*06b0*/ 	.short	0x010a
        /*06b2*/ 	.byte	0x15
	.zero		1


	//   ....[92]....
        /*06b4*/ 	.word	0x00004de0
        /*06b8*/ 	.word	0x000000ff
        /*06bc*/ 	.word	0x000000c0
        /*06c0*/ 	.short	0x010b
        /*06c2*/ 	.byte	0x15
	.zero		1


	//   ....[93]....
        /*06c4*/ 	.word	0x00004df0
        /*06c8*/ 	.word	0x000000ff
        /*06cc*/ 	.word	0x00000000
        /*06d0*/ 	.short	0x0101
        /*06d2*/ 	.byte	0x06
	.zero		1


	//   ....[94]....
        /*06d4*/ 	.word	0x00004e00
        /*06d8*/ 	.word	0x000000ff
        /*06dc*/ 	.word	0x000000d8
        /*06e0*/ 	.short	0x010a
        /*06e2*/ 	.byte	0x15
	.zero		1


	//   ....[95]....
        /*06e4*/ 	.word	0x00004ff0
        /*06e8*/ 	.word	0x000000ff
        /*06ec*/ 	.word	0x000000c8
        /*06f0*/ 	.short	0x010b
        /*06f2*/ 	.byte	0x15
	.zero		1


	//   ....[96]....
        /*06f4*/ 	.word	0x00005000
        /*06f8*/ 	.word	0x000000ff
        /*06fc*/ 	.word	0x00000000
        /*0700*/ 	.short	0x0101
        /*0702*/ 	.byte	0x21
	.zero		1


	//   ....[97]....
        /*0704*/ 	.word	0x00005030
        /*0708*/ 	.word	0x000000ff
        /*070c*/ 	.word	0x000000d0
        /*0710*/ 	.short	0x010a
        /*0712*/ 	.byte	0x15
	.zero		1


	//   ....[98]....
        /*0714*/ 	.word	0x00005070
        /*0718*/ 	.word	0x00000000
        /*071c*/ 	.word	0x000000d8
        /*0720*/ 	.short	0x010a
        /*0722*/ 	.byte	0xff
	.zero		1


	//   ....[99]....
        /*0724*/ 	.word	0x00005380
        /*0728*/ 	.word	0x00000003
        /*072c*/ 	.word	0x000000f0
        /*0730*/ 	.short	0x010a
        /*0732*/ 	.byte	0xff
	.zero		1


	//   ....[100]....
        /*0734*/ 	.word	0x00005500
        /*0738*/ 	.word	0x00000000
        /*073c*/ 	.word	0x00000000
        /*0740*/ 	.short	0x0101
        /*0742*/ 	.byte	0xff
	.zero		1


	//   ....[101]....
        /*0744*/ 	.word	0x00006050
        /*0748*/ 	.word	0x00000003
        /*074c*/ 	.word	0x000000c0
        /*0750*/ 	.short	0x010a
        /*0752*/ 	.byte	0xff
	.zero		1


	//   ....[102]....
        /*0754*/ 	.word	0x00006090
        /*0758*/ 	.word	0x000000ba
        /*075c*/ 	.word	0x00000110
        /*0760*/ 	.short	0x010a
        /*0762*/ 	.byte	0xff
	.zero		1


	//   ....[103]....
        /*0764*/ 	.word	0x000061c0
        /*0768*/ 	.word	0x00000003
        /*076c*/ 	.word	0x000000c0
        /*0770*/ 	.short	0x010a
        /*0772*/ 	.byte	0xff
	.zero		1


	//   ....[104]....
        /*0774*/ 	.word	0x00006300
        /*0778*/ 	.word	0x00000000
        /*077c*/ 	.word	0x00000000
        /*0780*/ 	.short	0x0101
        /*0782*/ 	.byte	0xff
	.zero		1


	//   ....[105]....
        /*0784*/ 	.word	0x00006380
        /*0788*/ 	.word	0x000000ba
        /*078c*/ 	.word	0x00000110
        /*0790*/ 	.short	0x010a
        /*0792*/ 	.byte	0xff
	.zero		1


	//   ....[106]....
        /*0794*/ 	.word	0x00007730
        /*0798*/ 	.word	0x000000c1
        /*079c*/ 	.word	0x000000c0
        /*07a0*/ 	.short	0x010a
        /*07a2*/ 	.byte	0xff
	.zero		1


	//   ....[107]....
        /*07a4*/ 	.word	0x00007800
        /*07a8*/ 	.word	0x000000c1
        /*07ac*/ 	.word	0x000000c0
        /*07b0*/ 	.short	0x010a
        /*07b2*/ 	.byte	0xff
	.zero		1


	//   ....[108]....
        /*07b4*/ 	.word	0x00007940
        /*07b8*/ 	.word	0x00000000
        /*07bc*/ 	.word	0x00000000
        /*07c0*/ 	.short	0x0101
        /*07c2*/ 	.byte	0xff
	.zero		1


	//   ....[109]....
        /*07c4*/ 	.word	0x00007e40
        /*07c8*/ 	.word	0x000000ff
        /*07cc*/ 	.word	0x00000000
        /*07d0*/ 	.short	0x0101
        /*07d2*/ 	.byte	0x04
	.zero		1


	//   ....[110]....
        /*07d4*/ 	.word	0x00008df0
        /*07d8*/ 	.word	0x00000003
        /*07dc*/ 	.word	0x00000160
        /*07e0*/ 	.short	0x010a
        /*07e2*/ 	.byte	0xff
	.zero		1


	//   ....[111]....
        /*07e4*/ 	.word	0x00008e50
        /*07e8*/ 	.word	0x00000000
        /*07ec*/ 	.word	0x00000060
        /*07f0*/ 	.short	0x010a
        /*07f2*/ 	.byte	0xff
	.zero		1


	//   ....[112]....
        /*07f4*/ 	.word	0x00008eb0
        /*07f8*/ 	.word	0x00000000
        /*07fc*/ 	.word	0x00000060
        /*0800*/ 	.short	0x010a
        /*0802*/ 	.byte	0xff
	.zero		1


	//   ....[113]....
        /*0804*/ 	.word	0x00008f00
        /*0808*/ 	.word	0x00000003
        /*080c*/ 	.word	0x000000f0
        /*0810*/ 	.short	0x010a
        /*0812*/ 	.byte	0xff
	.zero		1


	//   ....[114]....
        /*0814*/ 	.word	0x00008f60
        /*0818*/ 	.word	0x00000000
        /*081c*/ 	.word	0x00000000
        /*0820*/ 	.short	0x010a
        /*0822*/ 	.byte	0xff
	.zero		1


	//   ....[115]....
        /*0824*/ 	.word	0x00008fc0
        /*0828*/ 	.word	0x00000000
        /*082c*/ 	.word	0x00000000
        /*0830*/ 	.short	0x010a
        /*0832*/ 	.byte	0xff
	.zero		1


	//   ....[116]....
        /*0834*/ 	.word	0x00009020
        /*0838*/ 	.word	0x00000000
        /*083c*/ 	.word	0x00000000
        /*0840*/ 	.short	0x010a
        /*0842*/ 	.byte	0xff
	.zero		1


	//   ....[117]....
        /*0844*/ 	.word	0x00009080
        /*0848*/ 	.word	0x00000000
        /*084c*/ 	.word	0x00000000
        /*0850*/ 	.short	0x010a
        /*0852*/ 	.byte	0xff
	.zero		1


	//   ....[118]....
        /*0854*/ 	.word	0x000090e0
        /*0858*/ 	.word	0x00000000
        /*085c*/ 	.word	0x00000000
        /*0860*/ 	.short	0x010a
        /*0862*/ 	.byte	0xff
	.zero		1


	//   ....[119]....
        /*0864*/ 	.word	0x00009140
        /*0868*/ 	.word	0x00000000
        /*086c*/ 	.word	0x00000000
        /*0870*/ 	.short	0x010a
        /*0872*/ 	.byte	0xff
	.zero		1


	//   ....[120]....
        /*0874*/ 	.word	0x000091a0
        /*0878*/ 	.word	0x00000000
        /*087c*/ 	.word	0x00000000
        /*0880*/ 	.short	0x010a
        /*0882*/ 	.byte	0xff
	.zero		1


	//   ....[121]....
        /*0884*/ 	.word	0x00009200
        /*0888*/ 	.word	0x00000000
        /*088c*/ 	.word	0x00000000
        /*0890*/ 	.short	0x010a
        /*0892*/ 	.byte	0xff
	.zero		1


	//   ....[122]....
        /*0894*/ 	.word	0x00009260
        /*0898*/ 	.word	0x00000000
        /*089c*/ 	.word	0x00000000
        /*08a0*/ 	.short	0x010a
        /*08a2*/ 	.byte	0xff
	.zero		1


	//   ....[123]....
        /*08a4*/ 	.word	0x000092c0
        /*08a8*/ 	.word	0x00000000
        /*08ac*/ 	.word	0x00000000
        /*08b0*/ 	.short	0x010a
        /*08b2*/ 	.byte	0xff
	.zero		1


	//   ....[124]....
        /*08b4*/ 	.word	0x00009320
        /*08b8*/ 	.word	0x00000000
        /*08bc*/ 	.word	0x00000000
        /*08c0*/ 	.short	0x010a
        /*08c2*/ 	.byte	0xff
	.zero		1


	//   ....[125]....
        /*08c4*/ 	.word	0x00009370
        /*08c8*/ 	.word	0x00000002
        /*08cc*/ 	.word	0x00000150
        /*08d0*/ 	.short	0x010a
        /*08d2*/ 	.byte	0xff
	.zero		1


	//   ....[126]....
        /*08d4*/ 	.word	0x000093d0
        /*08d8*/ 	.word	0x00000002
        /*08dc*/ 	.word	0x00000100
        /*08e0*/ 	.short	0x010a
        /*08e2*/ 	.byte	0xff
	.zero		1


	//   ....[127]....
        /*08e4*/ 	.word	0x00009420
        /*08e8*/ 	.word	0x00000002
        /*08ec*/ 	.word	0x000000f0
        /*08f0*/ 	.short	0x010a
        /*08f2*/ 	.byte	0xff
	.zero		1


	//   ....[128]....
        /*08f4*/ 	.word	0x00009480
        /*08f8*/ 	.word	0x00000000
        /*08fc*/ 	.word	0x00000100
        /*0900*/ 	.short	0x010a
        /*0902*/ 	.byte	0xff
	.zero		1


	//   ....[129]....
        /*0904*/ 	.word	0x000094d0
        /*0908*/ 	.word	0x00000000
        /*090c*/ 	.word	0x000000f0
        /*0910*/ 	.short	0x010a
        /*0912*/ 	.byte	0xff
	.zero		1


	//   ....[130]....
        /*0914*/ 	.word	0x00009530
        /*0918*/ 	.word	0x00000003
        /*091c*/ 	.word	0x00000130
        /*0920*/ 	.short	0x010a
        /*0922*/ 	.byte	0xff
	.zero		1


	//   ....[131]....
        /*0924*/ 	.word	0x00009590
        /*0928*/ 	.word	0x00000000
        /*092c*/ 	.word	0x00000000
        /*0930*/ 	.short	0x010a
        /*0932*/ 	.byte	0xff
	.zero		1


	//   ....[132]....
        /*0934*/ 	.word	0x000095f0
        /*0938*/ 	.word	0x00000000
        /*093c*/ 	.word	0x00000000
        /*0940*/ 	.short	0x010a
        /*0942*/ 	.byte	0xff
	.zero		1


	//   ....[133]....
        /*0944*/ 	.word	0x00009650
        /*0948*/ 	.word	0x00000000
        /*094c*/ 	.word	0x00000000
        /*0950*/ 	.short	0x010a
        /*0952*/ 	.byte	0xff
	.zero		1


	//   ....[134]....
        /*0954*/ 	.word	0x000096b0
        /*0958*/ 	.word	0x00000000
        /*095c*/ 	.word	0x00000000
        /*0960*/ 	.short	0x010a
        /*0962*/ 	.byte	0xff
	.zero		1


	//   ....[135]....
        /*0964*/ 	.word	0x00009710
        /*0968*/ 	.word	0x00000000
        /*096c*/ 	.word	0x00000000
        /*0970*/ 	.short	0x010a
        /*0972*/ 	.byte	0xff
	.zero		1


	//   ....[136]....
        /*0974*/ 	.word	0x00009760
        /*0978*/ 	.word	0x0000000c
        /*097c*/ 	.word	0x000000f0
        /*0980*/ 	.short	0x010a
        /*0982*/ 	.byte	0xff
	.zero		1


	//   ....[137]....
        /*0984*/ 	.word	0x000097c0
        /*0988*/ 	.word	0x00000000
        /*098c*/ 	.word	0x000000e8
        /*0990*/ 	.short	0x010a
        /*0992*/ 	.byte	0xff
	.zero		1


	//   ....[138]....
        /*0994*/ 	.word	0x00009820
        /*0998*/ 	.word	0x00000000
        /*099c*/ 	.word	0x000000d0
        /*09a0*/ 	.short	0x010a
        /*09a2*/ 	.byte	0xff
	.zero		1


	//   ....[139]....
        /*09a4*/ 	.word	0x00009880
        /*09a8*/ 	.word	0x00000000
        /*09ac*/ 	.word	0x000000d8
        /*09b0*/ 	.short	0x010a
        /*09b2*/ 	.byte	0xff
	.zero		1


	//   ....[140]....
        /*09b4*/ 	.word	0x000098e0
        /*09b8*/ 	.word	0x00000000
        /*09bc*/ 	.word	0x000000d0
        /*09c0*/ 	.short	0x010a
        /*09c2*/ 	.byte	0xff
	.zero		1


	//   ....[141]....
        /*09c4*/ 	.word	0x00009930
        /*09c8*/ 	.word	0x00000003
        /*09cc*/ 	.word	0x000000f0
        /*09d0*/ 	.short	0x010a
        /*09d2*/ 	.byte	0xff
	.zero		1


	//   ....[142]....
        /*09d4*/ 	.word	0x00009980
        /*09d8*/ 	.word	0x00000003
        /*09dc*/ 	.word	0x000000c0
        /*09e0*/ 	.short	0x010a
        /*09e2*/ 	.byte	0xff
	.zero		1


	//   ....[143]....
        /*09e4*/ 	.word	0x000099d0
        /*09e8*/ 	.word	0x000000ba
        /*09ec*/ 	.word	0x00000110
        /*09f0*/ 	.short	0x010a
        /*09f2*/ 	.byte	0xff
	.zero		1


	//   ....[144]....
        /*09f4*/ 	.word	0x00009a20
        /*09f8*/ 	.word	0x000000c1
        /*09fc*/ 	.word	0x000000c0
        /*0a00*/ 	.short	0x010a
        /*0a02*/ 	.byte	0xff
	.zero		1


	//----- nvinfo : EIATTR_NUM_MBARRIERS
	.align		4
.L_47:
        /*0a04*/ 	.byte	0x03, 0x38
        /*0a06*/ 	.short	0x002e


	//----- nvinfo : EIATTR_EXIT_INSTR_OFFSETS
	.align		4
        /*0a08*/ 	.byte	0x04, 0x1c
        /*0a0a*/ 	.short	(.L_49 - .L_48)


	//   ....[0]....
.L_48:
        /*0a0c*/ 	.word	0x00002f10


	//   ....[1]....
        /*0a10*/ 	.word	0x00003400


	//   ....[2]....
        /*0a14*/ 	.word	0x00003460


	//   ....[3]....
        /*0a18*/ 	.word	0x00004290


	//   ....[4]....
        /*0a1c*/ 	.word	0x000050a0


	//   ....[5]....
        /*0a20*/ 	.word	0x000050e0


	//   ....[6]....
        /*0a24*/ 	.word	0x00008de0


	//----- nvinfo : EIATTR_MAX_THREADS
	.align		4
.L_49:
        /*0a28*/ 	.byte	0x04, 0x05
        /*0a2a*/ 	.short	(.L_51 - .L_50)
.L_50:
        /*0a2c*/ 	.word	0x00000100
        /*0a30*/ 	.word	0x00000001
        /*0a34*/ 	.word	0x00000001


	//----- nvinfo : EIATTR_CRS_STACK_SIZE
	.align		4
.L_51:
        /*0a38*/ 	.byte	0x04, 0x1e
        /*0a3a*/ 	.short	(.L_53 - .L_52)
.L_52:
        /*0a3c*/ 	.word	0x00000000


	//----- nvinfo : EIATTR_CBANK_PARAM_SIZE
	.align		4
.L_53:
        /*0a40*/ 	.byte	0x03, 0x19
        /*0a42*/ 	.short	0x0800


	//----- nvinfo : EIATTR_PARAM_CBANK
	.align		4
        /*0a44*/ 	.byte	0x04, 0x0a
        /*0a46*/ 	.short	(.L_55 - .L_54)
	.align		4
.L_54:
        /*0a48*/ 	.word	index@(.nv.constant0._ZN7cutlass13device_kernelINS_4gemm6kernel13GemmUniversalIN4cute5tupleIJiiiiEEENS1_10collective13CollectiveMmaINS1_35MainloopSm100TmaUmmaWarpSpecializedILi12ELi2ELi4ENS5_IJNS4_1CILi1EEENSA_ILi4EEESB_EEEEENS5_IJNSA_ILi128EEESF_NSA_ILi64EEEEEENS_12float_e4m3_tENS5_IJlSB_lEEESI_SJ_NS4_8TiledMMAINS4_8MMA_AtomIJNS4_10MMA_TraitsINS4_19SM100_MMA_F8F6F4_SSEJSI_SI_fSF_SF_NS4_17integral_constantINS4_4UMMA5MajorELSQ_0EEESR_NSO_INSP_7ScaleInELSS_0EEEST_EEEEEENS4_6LayoutINS5_IJSB_SB_SB_EEENS5_IJNSA_ILi0EEESY_SY_EEEEENS5_IJNS4_10UnderscoreES11_S11_EEEEENS4_23SM90_TMA_LOAD_MULTICASTENS4_14ComposedLayoutINS4_7SwizzleILi2ELi4ELi3EEENS4_18smem_ptr_flag_bitsILi8EEENSW_INS5_IJNSA_ILi8EEESG_EEENS5_IJSG_SB_EEEEEEEvNS4_8identityENS4_13SM90_TMA_LOADES1E_vS1F_EENS_8epilogue10collective18CollectiveEpilogueINS1I_23Sm100TmaWarpSpecializedILi2ELi2ELi64ELb0ELb0EEEJSH_NS5_IJNSW_ISF_SB_EENSW_ISG_SB_EEEEESI_SJ_SI_SJ_NS1I_6fusion15FusionCallbacksIS1M_NS1Q_17LinearCombinationISI_fSI_fLNS_15FloatRoundStyleE2EEESH_S1P_JEEENS4_5SM1004TMEM4LOAD26SM100_TMEM_LOAD_32dp32b64xES1G_S1E_NS4_39AutoVectorizingCopyWithAssumedAlignmentILi128EEENS4_14SM90_TMA_STOREES1E_S21_S21_EEEvvEEEEvNT_6ParamsE)
        /*0a4c*/ 	.short	0x0380
        /*0a4e*/ 	.short	0x0800


	//----- nvinfo : EIATTR_SW_WAR
	.align		4
.L_55:
        /*0a50*/ 	.byte	0x04, 0x36
        /*0a52*/ 	.short	(.L_57 - .L_56)
.L_56:
        /*0a54*/ 	.word	0x00000008
.L_57:


//--------------------- .nv.callgraph             --------------------------
	.section	.nv.callgraph,"",@"SHT_CUDA_CALLGRAPH"
	.align	4
	.sectionentsize	8
	.align		4
        /*0000*/ 	.word	0x00000000
	.align		4
        /*0004*/ 	.word	0xffffffff
	.align		4
        /*0008*/ 	.word	index@(_ZN7cutlass13device_kernelINS_4gemm6kernel13GemmUniversalIN4cute5tupleIJiiiiEEENS1_10collective13CollectiveMmaINS1_35MainloopSm100TmaUmmaWarpSpecializedILi12ELi2ELi4ENS5_IJNS4_1CILi1EEENSA_ILi4EEESB_EEEEENS5_IJNSA_ILi128EEESF_NSA_ILi64EEEEEENS_12float_e4m3_tENS5_IJlSB_lEEESI_SJ_NS4_8TiledMMAINS4_8MMA_AtomIJNS4_10MMA_TraitsINS4_19SM100_MMA_F8F6F4_SSEJSI_SI_fSF_SF_NS4_17integral_constantINS4_4UMMA5MajorELSQ_0EEESR_NSO_INSP_7ScaleInELSS_0EEEST_EEEEEENS4_6LayoutINS5_IJSB_SB_SB_EEENS5_IJNSA_ILi0EEESY_SY_EEEEENS5_IJNS4_10UnderscoreES11_S11_EEEEENS4_23SM90_TMA_LOAD_MULTICASTENS4_14ComposedLayoutINS4_7SwizzleILi2ELi4ELi3EEENS4_18smem_ptr_flag_bitsILi8EEENSW_INS5_IJNSA_ILi8EEESG_EEENS5_IJSG_SB_EEEEEEEvNS4_8identityENS4_13SM90_TMA_LOADES1E_vS1F_EENS_8epilogue10collective18CollectiveEpilogueINS1I_23Sm100TmaWarpSpecializedILi2ELi2ELi64ELb0ELb0EEEJSH_NS5_IJNSW_ISF_SB_EENSW_ISG_SB_EEEEESI_SJ_SI_SJ_NS1I_6fusion15FusionCallbacksIS1M_NS1Q_17LinearCombinationISI_fSI_fLNS_15FloatRoundStyleE2EEESH_S1P_JEEENS4_5SM1004TMEM4LOAD26SM100_TMEM_LOAD_32dp32b64xES1G_S1E_NS4_39AutoVectorizingCopyWithAssumedAlignmentILi128EEENS4_14SM90_TMA_STOREES1E_S21_S21_EEEvvEEEEvNT_6ParamsE)
	.align		4
        /*000c*/ 	.word	index@(__assertfail)
	.align		4
        /*0010*/ 	.word	0x00000000
	.align		4
        /*0014*/ 	.word	0xfffffffe
	.align		4
        /*0018*/ 	.word	0x00000000
	.align		4
        /*001c*/ 	.word	0xfffffffd
	.align		4
        /*0020*/ 	.word	0x00000000
	.align		4
        /*0024*/ 	.word	0xfffffffc


//--------------------- .nv.constant4             --------------------------
	.section	.nv.constant4,"a",@progbits
	.align	8
	.align		8
.nv.constant4:
        /*0000*/ 	.dword	__assertfail
	.align		8
        /*0008*/ 	.dword	__unnamed_1
	.align		8
        /*0010*/ 	.dword	__unnamed_2
	.align		8
        /*0018*/ 	.dword	_ZN40_INTERNAL_9380bf00_4_k_cu_8f483c15_250674cuda3std3__45__cpo5beginE
	.align		8
        /*0020*/ 	.dword	_ZN40_INTERNAL_9380bf00_4_k_cu_8f483c15_250674cuda3std3__45__cpo3endE
	.align		8
        /*0028*/ 	.dword	_ZN40_INTERNAL_9380bf00_4_k_cu_8f483c15_250674cuda3std3__45__cpo6cbeginE
	.align		8
        /*0030*/ 	.dword	_ZN40_INTERNAL_9380bf00_4_k_cu_8f483c15_250674cuda3std3__45__cpo4cendE
	.align		8
        /*0038*/ 	.dword	_ZN40_INTERNAL_9380bf00_4_k_cu_8f483c15_250674cuda3std3__442_GLOBAL__N__9380bf00_4_k_cu_8f483c15_250676ignoreE
	.align		8
        /*0040*/ 	.dword	_ZN40_INTERNAL_9380bf00_4_k_cu_8f483c15_250674cuda3std3__419piecewise_constructE
	.align		8
        /*0048*/ 	.dword	_ZN40_INTERNAL_9380bf00_4_k_cu_8f483c15_250674cuda3std3__48in_placeE
	.align		8
        /*0050*/ 	.dword	_ZN40_INTERNAL_9380bf00_4_k_cu_8f483c15_250674cuda3std6ranges3__45__cpo4swapE
	.align		8
        /*0058*/ 	.dword	_ZN40_INTERNAL_9380bf00_4_k_cu_8f483c15_250674cuda3std6ranges3__45__cpo9iter_moveE
	.align		8
        /*0060*/ 	.dword	_ZN40_INTERNAL_9380bf00_4_k_cu_8f483c15_250674cute7productE
	.align		8
        /*0068*/ 	.dword	_ZN40_INTERNAL_9380bf00_4_k_cu_8f483c15_250674cute1_E
	.align		8
        /*0070*/ 	.dword	$str$25
	.align		8
        /*0078*/ 	.dword	$str$26
	.align		8
        /*0080*/ 	.dword	$str$27
	.align		8
        /*0088*/ 	.dword	$str$28


//--------------------- .text._ZN7cutlass13device_kernelINS_4gemm6kernel13GemmUniversalIN4cute5tupleIJiiiiEEENS1_10collective13CollectiveMmaINS1_35MainloopSm100TmaUmmaWarpSpecializedILi12ELi2ELi4ENS5_IJNS4_1CILi1EEENSA_ILi4EEESB_EEEEENS5_IJNSA_ILi128EEESF_NSA_ILi64EEEEEENS_12float_e4m3_tENS5_IJlSB_lEEESI_SJ_NS4_8TiledMMAINS4_8MMA_AtomIJNS4_10MMA_TraitsINS4_19SM100_MMA_F8F6F4_SSEJSI_SI_fSF_SF_NS4_17integral_constantINS4_4UMMA5MajorELSQ_0EEESR_NSO_INSP_7ScaleInELSS_0EEEST_EEEEEENS4_6LayoutINS5_IJSB_SB_SB_EEENS5_IJNSA_ILi0EEESY_SY_EEEEENS5_IJNS4_10UnderscoreES11_S11_EEEEENS4_23SM90_TMA_LOAD_MULTICASTENS4_14ComposedLayoutINS4_7SwizzleILi2ELi4ELi3EEENS4_18smem_ptr_flag_bitsILi8EEENSW_INS5_IJNSA_ILi8EEESG_EEENS5_IJSG_SB_EEEEEEEvNS4_8identityENS4_13SM90_TMA_LOADES1E_vS1F_EENS_8epilogue10collective18CollectiveEpilogueINS1I_23Sm100TmaWarpSpecializedILi2ELi2ELi64ELb0ELb0EEEJSH_NS5_IJNSW_ISF_SB_EENSW_ISG_SB_EEEEESI_SJ_SI_SJ_NS1I_6fusion15FusionCallbacksIS1M_NS1Q_17LinearCombinationISI_fSI_fLNS_15FloatRoundStyleE2EEESH_S1P_JEEENS4_5SM1004TMEM4LOAD26SM100_TMEM_LOAD_32dp32b64xES1G_S1E_NS4_39AutoVectorizingCopyWithAssumedAlignmentILi128EEENS4_14SM90_TMA_STOREES1E_S21_S21_EEEvvEEEEvNT_6ParamsE --------------------------
	.section	.text._ZN7cutlass13device_kernelINS_4gemm6kernel13GemmUniversalIN4cute5tupleIJiiiiEEENS1_10collective13CollectiveMmaINS1_35MainloopSm100TmaUmmaWarpSpecializedILi12ELi2ELi4ENS5_IJNS4_1CILi1EEENSA_ILi4EEESB_EEEEENS5_IJNSA_ILi128EEESF_NSA_ILi64EEEEEENS_12float_e4m3_tENS5_IJlSB_lEEESI_SJ_NS4_8TiledMMAINS4_8MMA_AtomIJNS4_10MMA_TraitsINS4_19SM100_MMA_F8F6F4_SSEJSI_SI_fSF_SF_NS4_17integral_constantINS4_4UMMA5MajorELSQ_0EEESR_NSO_INSP_7ScaleInELSS_0EEEST_EEEEEENS4_6LayoutINS5_IJSB_SB_SB_EEENS5_IJNSA_ILi0EEESY_SY_EEEEENS5_IJNS4_10UnderscoreES11_S11_EEEEENS4_23SM90_TMA_LOAD_MULTICASTENS4_14ComposedLayoutINS4_7SwizzleILi2ELi4ELi3EEENS4_18smem_ptr_flag_bitsILi8EEENSW_INS5_IJNSA_ILi8EEESG_EEENS5_IJSG_SB_EEEEEEEvNS4_8identityENS4_13SM90_TMA_LOADES1E_vS1F_EENS_8epilogue10collective18CollectiveEpilogueINS1I_23Sm100TmaWarpSpecializedILi2ELi2ELi64ELb0ELb0EEEJSH_NS5_IJNSW_ISF_SB_EENSW_ISG_SB_EEEEESI_SJ_SI_SJ_NS1I_6fusion15FusionCallbacksIS1M_NS1Q_17LinearCombinationISI_fSI_fLNS_15FloatRoundStyleE2EEESH_S1P_JEEENS4_5SM1004TMEM4LOAD26SM100_TMEM_LOAD_32dp32b64xES1G_S1E_NS4_39AutoVectorizingCopyWithAssumedAlignmentILi128EEENS4_14SM90_TMA_STOREES1E_S21_S21_EEEvvEEEEvNT_6ParamsE,"ax",@progbits
	.align	128
.text._ZN7cutlass13device_kernelINS_4gemm6kernel13GemmUniversalIN4cute5tupleIJiiiiEEENS1_10collective13CollectiveMmaINS1_35MainloopSm100TmaUmmaWarpSpecializedILi12ELi2ELi4ENS5_IJNS4_1CILi1EEENSA_ILi4EEESB_EEEEENS5_IJNSA_ILi128EEESF_NSA_ILi64EEEEEENS_12float_e4m3_tENS5_IJlSB_lEEESI_SJ_NS4_8TiledMMAINS4_8MMA_AtomIJNS4_10MMA_TraitsINS4_19SM100_MMA_F8F6F4_SSEJSI_SI_fSF_SF_NS4_17integral_constantINS4_4UMMA5MajorELSQ_0EEESR_NSO_INSP_7ScaleInELSS_0EEEST_EEEEEENS4_6LayoutINS5_IJSB_SB_SB_EEENS5_IJNSA_ILi0EEESY_SY_EEEEENS5_IJNS4_10UnderscoreES11_S11_EEEEENS4_23SM90_TMA_LOAD_MULTICASTENS4_14ComposedLayoutINS4_7SwizzleILi2ELi4ELi3EEENS4_18smem_ptr_flag_bitsILi8EEENSW_INS5_IJNSA_ILi8EEESG_EEENS5_IJSG_SB_EEEEEEEvNS4_8identityENS4_13SM90_TMA_LOADES1E_vS1F_EENS_8epilogue10collective18CollectiveEpilogueINS1I_23Sm100TmaWarpSpecializedILi2ELi2ELi64ELb0ELb0EEEJSH_NS5_IJNSW_ISF_SB_EENSW_ISG_SB_EEEEESI_SJ_SI_SJ_NS1I_6fusion15FusionCallbacksIS1M_NS1Q_17LinearCombinationISI_fSI_fLNS_15FloatRoundStyleE2EEESH_S1P_JEEENS4_5SM1004TMEM4LOAD26SM100_TMEM_LOAD_32dp32b64xES1G_S1E_NS4_39AutoVectorizingCopyWithAssumedAlignmentILi128EEENS4_14SM90_TMA_STOREES1E_S21_S21_EEEvvEEEEvNT_6ParamsE:
        .type           _ZN7cutlass13device_kernelINS_4gemm6kernel13GemmUniversalIN4cute5tupleIJiiiiEEENS1_10collective13CollectiveMmaINS1_35MainloopSm100TmaUmmaWarpSpecializedILi12ELi2ELi4ENS5_IJNS4_1CILi1EEENSA_ILi4EEESB_EEEEENS5_IJNSA_ILi128EEESF_NSA_ILi64EEEEEENS_12float_e4m3_tENS5_IJlSB_lEEESI_SJ_NS4_8TiledMMAINS4_8MMA_AtomIJNS4_10MMA_TraitsINS4_19SM100_MMA_F8F6F4_SSEJSI_SI_fSF_SF_NS4_17integral_constantINS4_4UMMA5MajorELSQ_0EEESR_NSO_INSP_7ScaleInELSS_0EEEST_EEEEEENS4_6LayoutINS5_IJSB_SB_SB_EEENS5_IJNSA_ILi0EEESY_SY_EEEEENS5_IJNS4_10UnderscoreES11_S11_EEEEENS4_23SM90_TMA_LOAD_MULTICASTENS4_14ComposedLayoutINS4_7SwizzleILi2ELi4ELi3EEENS4_18smem_ptr_flag_bitsILi8EEENSW_INS5_IJNSA_ILi8EEESG_EEENS5_IJSG_SB_EEEEEEEvNS4_8identityENS4_13SM90_TMA_LOADES1E_vS1F_EENS_8epilogue10collective18CollectiveEpilogueINS1I_23Sm100TmaWarpSpecializedILi2ELi2ELi64ELb0ELb0EEEJSH_NS5_IJNSW_ISF_SB_EENSW_ISG_SB_EEEEESI_SJ_SI_SJ_NS1I_6fusion15FusionCallbacksIS1M_NS1Q_17LinearCombinationISI_fSI_fLNS_15FloatRoundStyleE2EEESH_S1P_JEEENS4_5SM1004TMEM4LOAD26SM100_TMEM_LOAD_32dp32b64xES1G_S1E_NS4_39AutoVectorizingCopyWithAssumedAlignmentILi128EEENS4_14SM90_TMA_STOREES1E_S21_S21_EEEvvEEEEvNT_6ParamsE,@function
        .size           _ZN7cutlass13device_kernelINS_4gemm6kernel13GemmUniversalIN4cute5tupleIJiiiiEEENS1_10collective13CollectiveMmaINS1_35MainloopSm100TmaUmmaWarpSpecializedILi12ELi2ELi4ENS5_IJNS4_1CILi1EEENSA_ILi4EEESB_EEEEENS5_IJNSA_ILi128EEESF_NSA_ILi64EEEEEENS_12float_e4m3_tENS5_IJlSB_lEEESI_SJ_NS4_8TiledMMAINS4_8MMA_AtomIJNS4_10MMA_TraitsINS4_19SM100_MMA_F8F6F4_SSEJSI_SI_fSF_SF_NS4_17integral_constantINS4_4UMMA5MajorELSQ_0EEESR_NSO_INSP_7ScaleInELSS_0EEEST_EEEEEENS4_6LayoutINS5_IJSB_SB_SB_EEENS5_IJNSA_ILi0EEESY_SY_EEEEENS5_IJNS4_10UnderscoreES11_S11_EEEEENS4_23SM90_TMA_LOAD_MULTICASTENS4_14ComposedLayoutINS4_7SwizzleILi2ELi4ELi3EEENS4_18smem_ptr_flag_bitsILi8EEENSW_INS5_IJNSA_ILi8EEESG_EEENS5_IJSG_SB_EEEEEEEvNS4_8identityENS4_13SM90_TMA_LOADES1E_vS1F_EENS_8epilogue10collective18CollectiveEpilogueINS1I_23Sm100TmaWarpSpecializedILi2ELi2ELi64ELb0ELb0EEEJSH_NS5_IJNSW_ISF_SB_EENSW_ISG_SB_EEEEESI_SJ_SI_SJ_NS1I_6fusion15FusionCallbacksIS1M_NS1Q_17LinearCombinationISI_fSI_fLNS_15FloatRoundStyleE2EEESH_S1P_JEEENS4_5SM1004TMEM4LOAD26SM100_TMEM_LOAD_32dp32b64xES1G_S1E_NS4_39AutoVectorizingCopyWithAssumedAlignmentILi128EEENS4_14SM90_TMA_STOREES1E_S21_S21_EEEvvEEEEvNT_6ParamsE,(.L_x_175 - _ZN7cutlass13device_kernelINS_4gemm6kernel13GemmUniversalIN4cute5tupleIJiiiiEEENS1_10collective13CollectiveMmaINS1_35MainloopSm100TmaUmmaWarpSpecializedILi12ELi2ELi4ENS5_IJNS4_1CILi1EEENSA_ILi4EEESB_EEEEENS5_IJNSA_ILi128EEESF_NSA_ILi64EEEEEENS_12float_e4m3_tENS5_IJlSB_lEEESI_SJ_NS4_8TiledMMAINS4_8MMA_AtomIJNS4_10MMA_TraitsINS4_19SM100_MMA_F8F6F4_SSEJSI_SI_fSF_SF_NS4_17integral_constantINS4_4UMMA5MajorELSQ_0EEESR_NSO_INSP_7ScaleInELSS_0EEEST_EEEEEENS4_6LayoutINS5_IJSB_SB_SB_EEENS5_IJNSA_ILi0EEESY_SY_EEEEENS5_IJNS4_10UnderscoreES11_S11_EEEEENS4_23SM90_TMA_LOAD_MULTICASTENS4_14ComposedLayoutINS4_7SwizzleILi2ELi4ELi3EEENS4_18smem_ptr_flag_bitsILi8EEENSW_INS5_IJNSA_ILi8EEESG_EEENS5_IJSG_SB_EEEEEEEvNS4_8identityENS4_13SM90_TMA_LOADES1E_vS1F_EENS_8epilogue10collective18CollectiveEpilogueINS1I_23Sm100TmaWarpSpecializedILi2ELi2ELi64ELb0ELb0EEEJSH_NS5_IJNSW_ISF_SB_EENSW_ISG_SB_EEEEESI_SJ_SI_SJ_NS1I_6fusion15FusionCallbacksIS1M_NS1Q_17LinearCombinationISI_fSI_fLNS_15FloatRoundStyleE2EEESH_S1P_JEEENS4_5SM1004TMEM4LOAD26SM100_TMEM_LOAD_32dp32b64xES1G_S1E_NS4_39AutoVectorizingCopyWithAssumedAlignmentILi128EEENS4_14SM90_TMA_STOREES1E_S21_S21_EEEvvEEEEvNT_6ParamsE)
        .other          _ZN7cutlass13device_kernelINS_4gemm6kernel13GemmUniversalIN4cute5tupleIJiiiiEEENS1_10collective13CollectiveMmaINS1_35MainloopSm100TmaUmmaWarpSpecializedILi12ELi2ELi4ENS5_IJNS4_1CILi1EEENSA_ILi4EEESB_EEEEENS5_IJNSA_ILi128EEESF_NSA_ILi64EEEEEENS_12float_e4m3_tENS5_IJlSB_lEEESI_SJ_NS4_8TiledMMAINS4_8MMA_AtomIJNS4_10MMA_TraitsINS4_19SM100_MMA_F8F6F4_SSEJSI_SI_fSF_SF_NS4_17integral_constantINS4_4UMMA5MajorELSQ_0EEESR_NSO_INSP_7ScaleInELSS_0EEEST_EEEEEENS4_6LayoutINS5_IJSB_SB_SB_EEENS5_IJNSA_ILi0EEESY_SY_EEEEENS5_IJNS4_10UnderscoreES11_S11_EEEEENS4_23SM90_TMA_LOAD_MULTICASTENS4_14ComposedLayoutINS4_7SwizzleILi2ELi4ELi3EEENS4_18smem_ptr_flag_bitsILi8EEENSW_INS5_IJNSA_ILi8EEESG_EEENS5_IJSG_SB_EEEEEEEvNS4_8identityENS4_13SM90_TMA_LOADES1E_vS1F_EENS_8epilogue10collective18CollectiveEpilogueINS1I_23Sm100TmaWarpSpecializedILi2ELi2ELi64ELb0ELb0EEEJSH_NS5_IJNSW_ISF_SB_EENSW_ISG_SB_EEEEESI_SJ_SI_SJ_NS1I_6fusion15FusionCallbacksIS1M_NS1Q_17LinearCombinationISI_fSI_fLNS_15FloatRoundStyleE2EEESH_S1P_JEEENS4_5SM1004TMEM4LOAD26SM100_TMEM_LOAD_32dp32b64xES1G_S1E_NS4_39AutoVectorizingCopyWithAssumedAlignmentILi128EEENS4_14SM90_TMA_STOREES1E_S21_S21_EEEvvEEEEvNT_6ParamsE,@"STO_CUDA_ENTRY STV_DEFAULT"
_ZN7cutlass13device_kernelINS_4gemm6kernel13GemmUniversalIN4cute5tupleIJiiiiEEENS1_10collective13CollectiveMmaINS1_35MainloopSm100TmaUmmaWarpSpecializedILi12ELi2ELi4ENS5_IJNS4_1CILi1EEENSA_ILi4EEESB_EEEEENS5_IJNSA_ILi128EEESF_NSA_ILi64EEEEEENS_12float_e4m3_tENS5_IJlSB_lEEESI_SJ_NS4_8TiledMMAINS4_8MMA_AtomIJNS4_10MMA_TraitsINS4_19SM100_MMA_F8F6F4_SSEJSI_SI_fSF_SF_NS4_17integral_constantINS4_4UMMA5MajorELSQ_0EEESR_NSO_INSP_7ScaleInELSS_0EEEST_EEEEEENS4_6LayoutINS5_IJSB_SB_SB_EEENS5_IJNSA_ILi0EEESY_SY_EEEEENS5_IJNS4_10UnderscoreES11_S11_EEEEENS4_23SM90_TMA_LOAD_MULTICASTENS4_14ComposedLayoutINS4_7SwizzleILi2ELi4ELi3EEENS4_18smem_ptr_flag_bitsILi8EEENSW_INS5_IJNSA_ILi8EEESG_EEENS5_IJSG_SB_EEEEEEEvNS4_8identityENS4_13SM90_TMA_LOADES1E_vS1F_EENS_8epilogue10collective18CollectiveEpilogueINS1I_23Sm100TmaWarpSpecializedILi2ELi2ELi64ELb0ELb0EEEJSH_NS5_IJNSW_ISF_SB_EENSW_ISG_SB_EEEEESI_SJ_SI_SJ_NS1I_6fusion15FusionCallbacksIS1M_NS1Q_17LinearCombinationISI_fSI_fLNS_15FloatRoundStyleE2EEESH_S1P_JEEENS4_5SM1004TMEM4LOAD26SM100_TMEM_LOAD_32dp32b64xES1G_S1E_NS4_39AutoVectorizingCopyWithAssumedAlignmentILi128EEENS4_14SM90_TMA_STOREES1E_S21_S21_EEEvvEEEEvNT_6ParamsE:
[----:B------:R-:W1:Y:S01]  /*0000*/  LDC R1, c[0x0][0x37c] ;  /* 0x0000df00ff017b82 */ /* 0x000e620000000800 */
[----:B------:R-:W2:Y:S01]  /*0010*/  S2R R170, SR_TID.X ;  /* 0x0000000000aa7919 */ /* 0x000ea20000002100 */
[----:B------:R-:W3:Y:S01]  /*0020*/  LDCU.64 UR8, c[0x0][0x890] ;  /* 0x00011200ff0877ac */ /* 0x000ee20008000a00 */
[----:B------:R-:W-:Y:S02]  /*0030*/  PRMT R158, RZ, 0x7610, R158 ;  /* 0x00007610ff9e7816 */ /* 0x000fe4000000009e */
[----:B------:R-:W-:Y:S01]  /*0040*/  ELECT P3, URZ, PT ;  /* 0x0000000000ff782f */ /* 0x000fe20003860000 */
[----:B---3--:R-:W-:-:S04]  /*0050*/  UISETP.NE.U32.AND UP0, UPT, UR8, URZ, UPT ;  /* 0x000000ff0800728c */ /* 0x008fc8000bf05070 */
[----:B------:R-:W-:Y:S01]  /*0060*/  UISETP.NE.AND.EX UP0, UPT, UR9, URZ, UPT, UP0 ;  /* 0x000000ff0900728c */ /* 0x000fe2000bf05300 */
[----:B--2---:R-:W-:-:S05]  /*0070*/  SHF.R.U32.HI R159, RZ, 0x5, R170 ;  /* 0x00000005ff9f7819 */ /* 0x004fca00000116aa */
[----:B------:R-:W2:Y:S02]  /*0080*/  SHFL.IDX PT, R0, R159, RZ, 0x1f ;  /* 0x00001fff9f007589 */ /* 0x000ea400000e0000 */
[----:B--2---:R-:W-:Y:S01]  /*0090*/  R2UR UR17, R0 ;  /* 0x00000000001172ca */ /* 0x004fe200000e0000 */
[----:B-1----:R-:W-:-:S14]  /*00a0*/  BRA.U UP0, `(.L_x_0) ;  /* 0x0000000100307547 */ /* 0x002fdc000b800000 */
[----:B------:R-:W1:Y:S02]  /*00b0*/  LDCU.64 UR4, c[0x0][0x888] ;  /* 0x00011100ff0477ac */ /* 0x000e640008000a00 */
[----:B-1----:R-:W-:-:S04]  /*00c0*/  UISETP.NE.U32.AND UP0, UPT, UR4, URZ, UPT ;  /* 0x000000ff0400728c */ /* 0x002fc8000bf05070 */
[----:B------:R-:W-:-:S09]  /*00d0*/  UISETP.NE.AND.EX UP0, UPT, UR5, URZ, UPT, UP0 ;  /* 0x000000ff0500728c */ /* 0x000fd2000bf05300 */
[----:B------:R-:W-:Y:S05]  /*00e0*/  BRA.U !UP0, `(.L_x_1) ;  /* 0x0000000108147547 */ /* 0x000fea000b800000 */
[----:B------:R-:W1:Y:S01]  /*00f0*/  LDC.64 R2, c[0x0][0x888] ;  /* 0x00022200ff027b82 */ /* 0x000e620000000a00 */
[----:B------:R-:W1:Y:S02]  /*0100*/  LDCU.64 UR4, c[0x0][0x358] ;  /* 0x00006b00ff0477ac */ /* 0x000e640008000a00 */
[----:B-1----:R1:W5:Y:S01]  /*0110*/  LDG.E R73, desc[UR4][R2.64] ;  /* 0x0000000402497981 */ /* 0x002362000c1e1900 */
[----:B------:R-:W-:Y:S01]  /*0120*/  HFMA2 R158, -RZ, RZ, 0, 5.9604644775390625e-08 ;  /* 0x00000001ff9e7431 */ /* 0x000fe200000001ff */
[----:B------:R-:W-:Y:S05]  /*0130*/  BRA `(.L_x_0) ;  /* 0x00000000000c7947 */ /* 0x000fea0003800000 */
.L_x_1:
[----:B------:R-:W1:Y:S01]  /*0140*/  LDCU UR4, c[0x0][0x880] ;  /* 0x00011000ff0477ac */ /* 0x000e620008000800 */
[----:B------:R-:W-:Y:S01]  /*0150*/  HFMA2 R158, -RZ, RZ, 0, 5.9604644775390625e-08 ;  /* 0x00000001ff9e7431 */ /* 0x000fe200000001ff */
[----:B-1----:R-:W-:-:S07]  /*0160*/  MOV R73, UR4 ;  /* 0x0000000400497c02 */ /* 0x002fce0008000f00 */
.L_x_0:
[----:B------:R-:W2:Y:S02]  /*0170*/  LDCU.64 UR4, c[0x0][0x8b0] ;  /* 0x00011600ff0477ac */ /* 0x000ea40008000a00 */
[----:B--2---:R-:W-:-:S04]  /*0180*/  UISETP.NE.U32.AND UP0, UPT, UR4, URZ, UPT ;  /* 0x000000ff0400728c */ /* 0x004fc8000bf05070 */
[----:B------:R-:W-:-:S09]  /*0190*/  UISETP.NE.AND.EX UP0, UPT, UR5, URZ, UPT, UP0 ;  /* 0x000000ff0500728c */ /* 0x000fd2000bf05300 */
[----:B------:R-:W-:Y:S05]  /*01a0*/  BRA.U UP0, `(.L_x_2) ;  /* 0x0000000100287547 */ /* 0x000fea000b800000 */
[----:B------:R-:W2:Y:S02]  /*01b0*/  LDCU.64 UR4, c[0x0][0x8a8] ;  /* 0x00011500ff0477ac */ /* 0x000ea40008000a00 */
[----:B--2---:R-:W-:-:S04]  /*01c0*/  UISETP.NE.U32.AND UP0, UPT, UR4, URZ, UPT ;  /* 0x000000ff0400728c */ /* 0x004fc8000bf05070 */
[----:B------:R-:W-:-:S09]  /*01d0*/  UISETP.NE.AND.EX UP0, UPT, UR5, URZ, UPT, UP0 ;  /* 0x000000ff0500728c */ /* 0x000fd2000bf05300 */
[----:B------:R-:W-:Y:S05]  /*01e0*/  BRA.U !UP0, `(.L_x_3) ;  /* 0x0000000108107547 */ /* 0x000fea000b800000 */
[----:B------:R-:W2:Y:S01]  /*01f0*/  LDC.64 R70, c[0x0][0x8a8] ;  /* 0x00022a00ff467b82 */ /* 0x000ea20000000a00 */
[----:B------:R-:W2:Y:S02]  /*0200*/  LDCU.64 UR4, c[0x0][0x358] ;  /* 0x00006b00ff0477ac */ /* 0x000ea40008000a00 */
[----:B--2---:R2:W5:Y:S01]  /*0210*/  LDG.E R70, desc[UR4][R70.64] ;  /* 0x0000000446467981 */ /* 0x004562000c1e1900 */
[----:B------:R-:W-:Y:S05]  /*0220*/  BRA `(.L_x_2) ;  /* 0x0000000000087947 */ /* 0x000fea0003800000 */
.L_x_3:
[----:B------:R-:W2:Y:S02]  /*0230*/  LDCU UR4, c[0x0][0x8a0] ;  /* 0x00011400ff0477ac */ /* 0x000ea40008000800 */
[----:B--2---:R-:W-:Y:S02]  /*0240*/  MOV R70, UR4 ;  /* 0x0000000400467c02 */ /* 0x004fe40008000f00 */
.L_x_2:
[----:B------:R-:W-:Y:S01]  /*0250*/  IMAD.U32 R0, RZ, RZ, UR17 ;  /* 0x00000011ff007e24 */ /* 0x000fe2000f8e00ff */
[----:B------:R-:W-:Y:S04]  /*0260*/  BSSY.RECONVERGENT B0, `(.L_x_4) ;  /* 0x000000c000007945 */ /* 0x000fe80003800200 */
[C---:B------:R-:W-:Y:S02]  /*0270*/  ISETP.NE.OR P1, PT, R0.reuse, 0x1, !P3 ;  /* 0x000000010000780c */ /* 0x040fe40005f25670 */
[----:B------:R-:W-:-:S11]  /*0280*/  ISETP.NE.OR P0, PT, R0, 0x3, !P3 ;  /* 0x000000030000780c */ /* 0x000fd60005f05670 */
[----:B------:R-:W-:Y:S05]  /*0290*/  @P1 BRA `(.L_x_5) ;  /* 0x0000000000201947 */ /* 0x000fea0003800000 */
[----:B------:R-:W3:Y:S02]  /*02a0*/  LDCU.64 UR4, c[0x0][0x348] ;  /* 0x00006900ff0477ac */ /* 0x000ee40008000a00 */
[----:B---3--:R-:W-:Y:S02]  /*02b0*/  UIADD3 UR6, UP1, UPT, UR4, 0x80, URZ ;  /* 0x0000008004067890 */ /* 0x008fe4000ff3e0ff */
[----:B------:R-:W-:Y:S02]  /*02c0*/  UIADD3 UR4, UP0, UPT, UR4, 0x180, URZ ;  /* 0x0000018004047890 */ /* 0x000fe4000ff1e0ff */
[----:B------:R-:W-:Y:S02]  /*02d0*/  UIADD3.X UR7, UPT, UPT, URZ, UR5, URZ, UP1, !UPT ;  /* 0x00000005ff077290 */ /* 0x000fe40008ffe4ff */
[----:B------:R-:W-:-:S07]  /*02e0*/  UIADD3.X UR5, UPT, UPT, URZ, UR5, URZ, UP0, !UPT ;  /* 0x00000005ff057290 */ /* 0x000fce00087fe4ff */
[----:B------:R3:W-:Y:S02]  /*02f0*/  UTMACCTL.PF [UR6] ;  /* 0x00000000060079b9 */ /* 0x0007e40008040000 */
[----:B------:R3:W-:Y:S02]  /*0300*/  UTMACCTL.PF [UR4] ;  /* 0x00000000040079b9 */ /* 0x0007e40008040000 */
[----:B---3--:R-:W-:Y:S01]  /*0310*/  NOP ;  /* 0x0000000000007918 */ /* 0x008fe20000000000 */
.L_x_5:
[----:B------:R-:W-:Y:S05]  /*0320*/  BSYNC.RECONVERGENT B0 ;  /* 0x0000000000007941 */ /* 0x000fea0003800200 */
.L_x_4:
[----:B------:R-:W-:Y:S04]  /*0330*/  BSSY.RECONVERGENT B0, `(.L_x_6) ;  /* 0x000000a000007945 */ /* 0x000fe80003800200 */
        /* <DEDUP_REMOVED lines=9> */
.L_x_7:
[----:B------:R-:W-:Y:S05]  /*03d0*/  BSYNC.RECONVERGENT B0 ;  /* 0x0000000000007941 */ /* 0x000fea0003800200 */
.L_x_6:
[----:B------:R-:W3:Y:S01]  /*03e0*/  LDCU.64 UR4, c[0x0][0x888] ;  /* 0x00011100ff0477ac */ /* 0x000ee20008000a00 */
[----:B------:R-:W-:Y:S02]  /*03f0*/  UISETP.EQ.U32.AND UP1, UPT, UR8, URZ, UPT ;  /* 0x000000ff0800728c */ /* 0x000fe4000bf22070 */
[----:B------:R-:W-:Y:S02]  /*0400*/  UPLOP3.LUT UP3, UPT, UPT, UPT, UPT, 0x80, 0x8 ;  /* 0x000000000008789c */ /* 0x000fe40003f6f070 */
[----:B---3--:R-:W-:-:S04]  /*0410*/  UISETP.NE.U32.AND UP0, UPT, UR4, URZ, UPT ;  /* 0x000000ff0400728c */ /* 0x008fc8000bf05070 */
[----:B------:R-:W-:-:S04]  /*0420*/  UISETP.NE.AND.EX UP0, UPT, UR5, URZ, UPT, UP0 ;  /* 0x000000ff0500728c */ /* 0x000fc8000bf05300 */
[----:B------:R-:W-:-:S04]  /*0430*/  UISETP.EQ.OR.EX UP2, UPT, UR9, URZ, !UP0, UP1 ;  /* 0x000000ff0900728c */ /* 0x000fc8000c742710 */
[----:B------:R-:W-:-:S06]  /*0440*/  UP2UR UR4, UPR, URZ, 0x4 ;  /* 0x00000004ff047883 */ /* 0x000fcc0008000000 */
[----:B------:R-:W-:Y:S01]  /*0450*/  MOV R161, UR4 ;  /* 0x0000000400a17c02 */ /* 0x000fe20008000f00 */
[----:B------:R-:W-:Y:S06]  /*0460*/  BRA.U !UP2, `(.L_x_8) ;  /* 0x000000010a207547 */ /* 0x000fec000b800000 */
[----:B------:R-:W-:Y:S01]  /*0470*/  UISETP.NE.U32.AND UP1, UPT, UR8, URZ, UPT ;  /* 0x000000ff0800728c */ /* 0x000fe2000bf25070 */
[----:B-----5:R-:W-:Y:S01]  /*0480*/  FSETP.NEU.AND P0, PT, R73, RZ, PT ;  /* 0x000000ff4900720b */ /* 0x020fe20003f0d000 */
[----:B------:R-:W-:Y:S02]  /*0490*/  USEL UR4, URZ, 0xffffffff, UP0 ;  /* 0xffffffffff047887 */ /* 0x000fe40008000000 */
[----:B------:R-:W-:-:S10]  /*04a0*/  UISETP.NE.AND.EX UP1, UPT, UR9, URZ, UPT, UP1 ;  /* 0x000000ff0900728c */ /* 0x000fd4000bf25310 */
[----:B------:R-:W-:Y:S01]  /*04b0*/  VOTEU.ANY UP0, P0 ;  /* 0x0000000000ff7886 */ /* 0x000fe20000000100 */
[----:B------:R-:W-:-:S04]  /*04c0*/  @!UP1 USEL UR4, URZ, 0xffffffff, UP0 ;  /* 0xffffffffff049887 */ /* 0x000fc80008000000 */
[----:B------:R-:W-:-:S04]  /*04d0*/  ULOP3.LUT UR4, UR4, 0x1, URZ, 0xc0, !UPT ;  /* 0x0000000104047892 */ /* 0x000fc8000f8ec0ff */
[----:B------:R-:W-:-:S11]  /*04e0*/  UISETP.NE.U32.AND UP3, UPT, UR4, 0x1, UPT ;  /* 0x000000010400788c */ /* 0x000fd6000bf65070 */
.L_x_8:
[----:B-1----:R-:W1:Y:S01]  /*04f0*/  SHFL.IDX PT, R2, R159, RZ, 0x1f ;  /* 0x00001fff9f027589 */ /* 0x002e6200000e0000 */
[----:B------:R-:W-:-:S04]  /*0500*/  UISETP.NE.AND UP0, UPT, UR17, 0x2, UPT ;  /* 0x000000021100788c */ /* 0x000fc8000bf05270 */
[----:B------:R-:W-:Y:S01]  /*0510*/  USEL UR37, URZ, 0x1, UP0 ;  /* 0x00000001ff257887 */ /* 0x000fe20008000000 */
[----:B-1----:R-:W-:-:S13]  /*0520*/  ISETP.NE.AND P0, PT, R2, RZ, PT ;  /* 0x000000ff0200720c */ /* 0x002fda0003f05270 */
[----:B------:R-:W-:Y:S05]  /*0530*/  @P0 BRA `(.L_x_9) ;  /* 0x0000000000a40947 */ /* 0x000fea0003800000 */
[----:B------:R-:W-:Y:S01]  /*0540*/  ELECT P0, URZ, PT ;  /* 0x0000000000ff782f */ /* 0x000fe20003800000 */
[----:B------:R-:W-:-:S12]  /*0550*/  BSSY.RECONVERGENT B0, `(.L_x_9) ;  /* 0x0000027000007945 */ /* 0x000fd80003800200 */
[----:B------:R-:W-:Y:S05]  /*0560*/  @!P0 BRA `(.L_x_10) ;  /* 0x0000000000948947 */ /* 0x000fea0003800000 */
[----:B------:R-:W1:Y:S01]  /*0570*/  S2UR UR4, SR_CgaCtaId ;  /* 0x00000000000479c3 */ /* 0x000e620000008800 */
[----:B------:R-:W-:Y:S01]  /*0580*/  UMOV UR5, 0x400 ;  /* 0x0000040000057882 */ /* 0x000fe20000000000 */
[----:B------:R-:W-:Y:S01]  /*0590*/  UMOV UR8, 0x1 ;  /* 0x0000000100087882 */ /* 0x000fe20000000000 */
[----:B------:R-:W-:Y:S01]  /*05a0*/  UMOV UR6, 0x4 ;  /* 0x0000000400067882 */ /* 0x000fe20000000000 */
[----:B------:R-:W-:-:S04]  /*05b0*/  UIADD3 UR8, UPT, UPT, -UR8, 0x100000, URZ ;  /* 0x0010000008087890 */ /* 0x000fc8000fffe1ff */
[----:B------:R-:W-:Y:S02]  /*05c0*/  USHF.L.U32 UR9, UR8, 0xb, URZ ;  /* 0x0000000b08097899 */ /* 0x000fe400080006ff */
[----:B------:R-:W-:Y:S02]  /*05d0*/  USHF.L.U32 UR8, UR8, 0x1, URZ ;  /* 0x0000000108087899 */ /* 0x000fe400080006ff */
[----:B------:R-:W-:-:S04]  /*05e0*/  UIADD3 UR6, UPT, UPT, -UR6, 0x100000, URZ ;  /* 0x0010000006067890 */ /* 0x000fc8000fffe1ff */
[----:B------:R-:W-:Y:S02]  /*05f0*/  USHF.L.U32 UR7, UR6, 0xb, URZ ;  /* 0x0000000b06077899 */ /* 0x000fe400080006ff */
[----:B------:R-:W-:Y:S02]  /*0600*/  USHF.L.U32 UR6, UR6, 0x1, URZ ;  /* 0x0000000106067899 */ /* 0x000fe400080006ff */
[----:B-1----:R-:W-:Y:S01]  /*0610*/  ULEA UR4, UR4, UR5, 0x18 ;  /* 0x0000000504047291 */ /* 0x002fe2000f8ec0ff */
[----:B------:R-:W1:Y:S11]  /*0620*/  FENCE.VIEW.ASYNC.S ;  /* 0x00000000000073c6 */ /* 0x000e760000000000 */
[----:B-1----:R1:W3:Y:S01]  /*0630*/  SYNCS.EXCH.64 URZ, [UR4], UR8 ;  /* 0x0000000804ff75b2 */ /* 0x0022e20008000100 */
[----:B------:R1:W4:Y:S01]  /*0640*/  SYNCS.EXCH.64 URZ, [UR4+0x60], UR6 ;  /* 0x0000600604ff75b2 */ /* 0x0003220008000100 */
[----:B------:R1:W1:Y:S01]  /*0650*/  SYNCS.EXCH.64 URZ, [UR4+0x8], UR8 ;  /* 0x0000080804ff75b2 */ /* 0x0002620008000100 */
        /* <DEDUP_REMOVED lines=21> */
[----:B---3--:R-:W-:Y:S01]  /*07b0*/  NOP ;  /* 0x0000000000007918 */ /* 0x008fe20000000000 */
.L_x_10:
[----:B-1----:R-:W-:Y:S05]  /*07c0*/  BSYNC.RECONVERGENT B0 ;  /* 0x0000000000007941 */ /* 0x002fea0003800200 */
.L_x_9:
[----:B------:R-:W1:Y:S01]  /*07d0*/  SHFL.IDX PT, R2, R159, RZ, 0x1f ;  /* 0x00001fff9f027589 */ /* 0x000e6200000e0000 */
[----:B------:R-:W-:Y:S01]  /*07e0*/  NOP ;  /* 0x0000000000007918 */ /* 0x000fe20000000000 */
[----:B-1----:R-:W-:-:S13]  /*07f0*/  ISETP.NE.AND P0, PT, R2, 0x1, PT ;  /* 0x000000010200780c */ /* 0x002fda0003f05270 */
[----:B------:R-:W-:Y:S05]  /*0800*/  @P0 BRA `(.L_x_11) ;  /* 0x0000000000480947 */ /* 0x000fea0003800000 */
        /* <DEDUP_REMOVED lines=9> */
[----:B------:R-:W-:Y:S01]  /*08a0*/  USHF.L.U32 UR6, UR6, 0x1, URZ ;  /* 0x0000000106067899 */ /* 0x000fe200080006ff */
[----:B------:R-:W-:Y:S01]  /*08b0*/  ELECT P0, URZ, PT ;  /* 0x0000000000ff782f */ /* 0x000fe20003800000 */
[----:B-1----:R-:W-:Y:S01]  /*08c0*/  ULEA UR4, UR4, UR5, 0x18 ;  /* 0x0000000504047291 */ /* 0x002fe2000f8ec0ff */
[----:B------:R-:W1:Y:S11]  /*08d0*/  FENCE.VIEW.ASYNC.S ;  /* 0x00000000000073c6 */ /* 0x000e760000000000 */
[----:B-1----:R1:W3:Y:S01]  /*08e0*/  SYNCS.EXCH.64 URZ, [UR4+0xc0], UR8 ;  /* 0x0000c00804ff75b2 */ /* 0x0022e20008000100 */
[----:B------:R1:W1:Y:S01]  /*08f0*/  SYNCS.EXCH.64 URZ, [UR4+0xd0], UR6 ;  /* 0x0000d00604ff75b2 */ /* 0x0002620008000100 */
[----:B------:R1:W1:Y:S01]  /*0900*/  SYNCS.EXCH.64 URZ, [UR4+0xc8], UR8 ;  /* 0x0000c80804ff75b2 */ /* 0x0002620008000100 */
[----:B------:R1:W1:Y:S01]  /*0910*/  SYNCS.EXCH.64 URZ, [UR4+0xd8], UR6 ;  /* 0x0000d80604ff75b2 */ /* 0x0002620008000100 */
[----:B------:R-:W-:Y:S01]  /*0920*/  NOP ;  /* 0x0000000000007918 */ /* 0x000fe20000000000 */
.L_x_11:
[----:B------:R-:W2:Y:S01]  /*0930*/  SHFL.IDX PT, R2, R159, RZ, 0x1f ;  /* 0x00001fff9f027589 */ /* 0x000ea200000e0000 */
[----:B------:R-:W-:Y:S01]  /*0940*/  NOP ;  /* 0x0000000000007918 */ /* 0x000fe20000000000 */
[----:B--2---:R-:W-:-:S13]  /*0950*/  ISETP.NE.AND P0, PT, R2, 0x3, PT ;  /* 0x000000030200780c */ /* 0x004fda0003f05270 */
[----:B------:R-:W-:Y:S05]  /*0960*/  @P0 BRA `(.L_x_12) ;  /* 0x0000000000300947 */ /* 0x000fea0003800000 */
[----:B-1----:R-:W1:Y:S01]  /*0970*/  S2UR UR6, SR_CgaCtaId ;  /* 0x00000000000679c3 */ /* 0x002e620000008800 */
[----:B------:R-:W-:Y:S01]  /*0980*/  UMOV UR4, 0x400 ;  /* 0x0000040000047882 */ /* 0x000fe20000000000 */
[----:B------:R-:W-:Y:S01]  /*0990*/  UMOV UR5, 0x20 ;  /* 0x0000002000057882 */ /* 0x000fe20000000000 */
[----:B------:R-:W-:Y:S01]  /*09a0*/  ELECT P0, URZ, PT ;  /* 0x0000000000ff782f */ /* 0x000fe20003800000 */
[----:B-1----:R-:W-:Y:S02]  /*09b0*/  ULEA UR6, UR6, UR4, 0x18 ;  /* 0x0000000406067291 */ /* 0x002fe4000f8ec0ff */
[----:B------:R-:W-:-:S04]  /*09c0*/  UIADD3 UR4, UPT, UPT, -UR5, 0x100000, URZ ;  /* 0x0010000005047890 */ /* 0x000fc8000fffe1ff */
[----:B------:R-:W-:Y:S02]  /*09d0*/  USHF.L.U32 UR5, UR4, 0xb, URZ ;  /* 0x0000000b04057899 */ /* 0x000fe400080006ff */
[----:B------:R-:W-:Y:S01]  /*09e0*/  USHF.L.U32 UR4, UR4, 0x1, URZ ;  /* 0x0000000104047899 */ /* 0x000fe200080006ff */
[----:B------:R-:W1:Y:S11]  /*09f0*/  FENCE.VIEW.ASYNC.S ;  /* 0x00000000000073c6 */ /* 0x000e760000000000 */
[----:B-1----:R2:W1:Y:S01]  /*0a00*/  SYNCS.EXCH.64 URZ, [UR6+0xe0], UR4 ;  /* 0x0000e00406ff75b2 */ /* 0x0024620008000100 */
[----:B------:R2:W1:Y:S02]  /*0a10*/  SYNCS.EXCH.64 URZ, [UR6+0xe8], UR4 ;  /* 0x0000e80406ff75b2 */ /* 0x0004640008000100 */
[----:B--2---:R-:W-:Y:S01]  /*0a20*/  NOP ;  /* 0x0000000000007918 */ /* 0x004fe20000000000 */
.L_x_12:
[----:B------:R-:W2:Y:S01]  /*0a30*/  SHFL.IDX PT, R2, R159, RZ, 0x1f ;  /* 0x00001fff9f027589 */ /* 0x000ea200000e0000 */
[----:B------:R-:W-:Y:S01]  /*0a40*/  NOP ;  /* 0x0000000000007918 */ /* 0x000fe20000000000 */
[----:B--2---:R-:W-:-:S13]  /*0a50*/  ISETP.NE.AND P0, PT, R2, 0x4, PT ;  /* 0x000000040200780c */ /* 0x004fda0003f05270 */
[----:B------:R-:W-:Y:S05]  /*0a60*/  @P0 BRA `(.L_x_13) ;  /* 0x00000000004c0947 */ /* 0x000fea0003800000 */
[----:B-1----:R-:W1:Y:S01]  /*0a70*/  S2UR UR6, SR_CgaCtaId ;  /* 0x00000000000679c3 */ /* 0x002e620000008800 */
[----:B------:R-:W-:Y:S01]  /*0a80*/  UMOV UR4, 0x3a0 ;  /* 0x000003a000047882 */ /* 0x000fe20000000000 */
[----:B------:R-:W-:Y:S01]  /*0a90*/  UMOV UR5, 0x400 ;  /* 0x0000040000057882 */ /* 0x000fe20000000000 */
[----:B------:R-:W-:Y:S01]  /*0aa0*/  USEL UR4, UR4, 0x320, UP3 ;  /* 0x0000032004047887 */ /* 0x000fe20009800000 */
[----:B------:R-:W-:Y:S01]  /*0ab0*/  UMOV UR8, 0x1 ;  /* 0x0000000100087882 */ /* 0x000fe20000000000 */
[----:B------:R-:W-:Y:S01]  /*0ac0*/  ELECT P0, URZ, PT ;  /* 0x0000000000ff782f */ /* 0x000fe20003800000 */
[----:B------:R-:W-:-:S04]  /*0ad0*/  UIADD3 UR8, UPT, UPT, -UR8, 0x100000, URZ ;  /* 0x0010000008087890 */ /* 0x000fc8000fffe1ff */
[----:B------:R-:W-:Y:S02]  /*0ae0*/  USHF.L.U32 UR9, UR8, 0xb, URZ ;  /* 0x0000000b08097899 */ /* 0x000fe400080006ff */
[----:B------:R-:W-:Y:S02]  /*0af0*/  USHF.L.U32 UR8, UR8, 0x1, URZ ;  /* 0x0000000108087899 */ /* 0x000fe400080006ff */
[----:B-1----:R-:W-:Y:S02]  /*0b00*/  ULEA UR6, UR6, UR5, 0x18 ;  /* 0x0000000506067291 */ /* 0x002fe4000f8ec0ff */
[----:B------:R-:W-:-:S04]  /*0b10*/  UIADD3 UR4, UPT, UPT, -UR4, 0x100000, URZ ;  /* 0x0010000004047890 */ /* 0x000fc8000fffe1ff */
[----:B------:R-:W-:Y:S02]  /*0b20*/  USHF.L.U32 UR5, UR4, 0xb, URZ ;  /* 0x0000000b04057899 */ /* 0x000fe400080006ff */
[----:B------:R-:W-:Y:S01]  /*0b30*/  USHF.L.U32 UR4, UR4, 0x1, URZ ;  /* 0x0000000104047899 */ /* 0x000fe200080006ff */
[----:B------:R-:W1:Y:S03]  /*0b40*/  FENCE.VIEW.ASYNC.S ;  /* 0x00000000000073c6 */ /* 0x000e660000000000 */
[----:B-1----:R2:W1:Y:S08]  /*0b50*/  SYNCS.EXCH.64 URZ, [UR6+0xf0], UR8 ;  /* 0x0000f00806ff75b2 */ /* 0x0024700008000100 */
[----:B------:R2:W1:Y:S01]  /*0b60*/  SYNCS.EXCH.64 URZ, [UR6+0x100], UR4 ;  /* 0x0001000406ff75b2 */ /* 0x0004620008000100 */
[----:B------:R2:W1:Y:S01]  /*0b70*/  SYNCS.EXCH.64 URZ, [UR6+0xf8], UR8 ;  /* 0x0000f80806ff75b2 */ /* 0x0004620008000100 */
[----:B------:R2:W1:Y:S02]  /*0b80*/  SYNCS.EXCH.64 URZ, [UR6+0x108], UR4 ;  /* 0x0001080406ff75b2 */ /* 0x0004640008000100 */
[----:B--2---:R-:W-:Y:S01]  /*0b90*/  NOP ;  /* 0x0000000000007918 */ /* 0x004fe20000000000 */
.L_x_13:
[----:B------:R-:W2:Y:S01]  /*0ba0*/  SHFL.IDX PT, R2, R159, RZ, 0x1f ;  /* 0x00001fff9f027589 */ /* 0x000ea200000e0000 */
[----:B------:R-:W-:Y:S01]  /*0bb0*/  NOP ;  /* 0x0000000000007918 */ /* 0x000fe20000000000 */
[----:B--2---:R-:W-:-:S13]  /*0bc0*/  ISETP.NE.AND P0, PT, R2, 0x5, PT ;  /* 0x000000050200780c */ /* 0x004fda0003f05270 */
[----:B------:R-:W-:Y:S05]  /*0bd0*/  @P0 BRA `(.L_x_14) ;  /* 0x0000000000580947 */ /* 0x000fea0003800000 */
[----:B-1----:R-:W1:Y:S01]  /*0be0*/  S2UR UR4, SR_CgaCtaId ;  /* 0x00000000000479c3 */ /* 0x002e620000008800 */
        /* <DEDUP_REMOVED lines=12> */
[----:B-1----:R2:W1:Y:S01]  /*0cb0*/  SYNCS.EXCH.64 URZ, [UR4+0x110], UR8 ;  /* 0x0001100804ff75b2 */ /* 0x0024620008000100 */
[----:B------:R2:W1:Y:S01]  /*0cc0*/  SYNCS.EXCH.64 URZ, [UR4+0x130], UR6 ;  /* 0x0001300604ff75b2 */ /* 0x0004620008000100 */
[----:B------:R2:W1:Y:S01]  /*0cd0*/  SYNCS.EXCH.64 URZ, [UR4+0x118], UR8 ;  /* 0x0001180804ff75b2 */ /* 0x0004620008000100 */
[----:B------:R2:W1:Y:S01]  /*0ce0*/  SYNCS.EXCH.64 URZ, [UR4+0x138], UR6 ;  /* 0x0001380604ff75b2 */ /* 0x0004620008000100 */
[----:B------:R2:W1:Y:S01]  /*0cf0*/  SYNCS.EXCH.64 URZ, [UR4+0x120], UR8 ;  /* 0x0001200804ff75b2 */ /* 0x0004620008000100 */
[----:B------:R2:W1:Y:S01]  /*0d00*/  SYNCS.EXCH.64 URZ, [UR4+0x140], UR6 ;  /* 0x0001400604ff75b2 */ /* 0x0004620008000100 */
[----:B------:R2:W1:Y:S01]  /*0d10*/  SYNCS.EXCH.64 URZ, [UR4+0x128], UR8 ;  /* 0x0001280804ff75b2 */ /* 0x0004620008000100 */
[----:B------:R2:W1:Y:S02]  /*0d20*/  SYNCS.EXCH.64 URZ, [UR4+0x148], UR6 ;  /* 0x0001480604ff75b2 */ /* 0x0004640008000100 */
[----:B--2---:R-:W-:Y:S01]  /*0d30*/  NOP ;  /* 0x0000000000007918 */ /* 0x004fe20000000000 */
.L_x_14:
[----:B------:R-:W2:Y:S01]  /*0d40*/  SHFL.IDX PT, R2, R159, RZ, 0x1f ;  /* 0x00001fff9f027589 */ /* 0x000ea200000e0000 */
[----:B------:R-:W1:Y:S01]  /*0d50*/  S2UR UR45, SR_CgaCtaId ;  /* 0x00000000002d79c3 */ /* 0x000e620000008800 */
[----:B------:R-:W-:Y:S01]  /*0d60*/  NOP ;  /* 0x0000000000007918 */ /* 0x000fe20000000000 */
[----:B--2---:R-:W-:-:S13]  /*0d70*/  ISETP.NE.AND P0, PT, R2, 0x3, PT ;  /* 0x000000030200780c */ /* 0x004fda0003f05270 */
[----:B-1----:R-:W-:Y:S05]  /*0d80*/  @P0 BRA `(.L_x_15) ;  /* 0x0000000000340947 */ /* 0x002fea0003800000 */
[----:B------:R-:W-:Y:S01]  /*0d90*/  UMOV UR4, 0x400 ;  /* 0x0000040000047882 */ /* 0x000fe20000000000 */
[----:B------:R-:W-:Y:S01]  /*0da0*/  UMOV UR6, 0x20 ;  /* 0x0000002000067882 */ /* 0x000fe20000000000 */
[----:B------:R-:W-:Y:S02]  /*0db0*/  ULEA UR4, UR45, UR4, 0x18 ;  /* 0x000000042d047291 */ /* 0x000fe4000f8ec0ff */
[----:B------:R-:W-:-:S04]  /*0dc0*/  UIADD3 UR6, UPT, UPT, -UR6, 0x100000, URZ ;  /* 0x0010000006067890 */ /* 0x000fc8000fffe1ff */
[----:B------:R-:W-:Y:S02]  /*0dd0*/  USHF.L.U32 UR7, UR6, 0xb, URZ ;  /* 0x0000000b06077899 */ /* 0x000fe400080006ff */
[----:B------:R-:W-:Y:S01]  /*0de0*/  USHF.L.U32 UR6, UR6, 0x1, URZ ;  /* 0x0000000106067899 */ /* 0x000fe200080006ff */
[----:B------:R-:W-:Y:S01]  /*0df0*/  ELECT P0, URZ, PT ;  /* 0x0000000000ff782f */ /* 0x000fe20003800000 */
[----:B------:R-:W1:Y:S10]  /*0e00*/  FENCE.VIEW.ASYNC.S ;  /* 0x00000000000073c6 */ /* 0x000e740000000000 */
[----:B-1----:R1:W2:Y:S01]  /*0e10*/  SYNCS.EXCH.64 URZ, [UR4+0x150], UR6 ;  /* 0x0001500604ff75b2 */ /* 0x0022a20008000100 */
[----:B------:R1:W1:Y:S01]  /*0e20*/  SYNCS.EXCH.64 URZ, [UR4+0x160], UR6 ;  /* 0x0001600604ff75b2 */ /* 0x0002620008000100 */
[----:B------:R1:W1:Y:S01]  /*0e30*/  SYNCS.EXCH.64 URZ, [UR4+0x158], UR6 ;  /* 0x0001580604ff75b2 */ /* 0x0002620008000100 */
[----:B------:R1:W1:Y:S01]  /*0e40*/  SYNCS.EXCH.64 URZ, [UR4+0x168], UR6 ;  /* 0x0001680604ff75b2 */ /* 0x0002620008000100 */
[----:B------:R-:W-:Y:S01]  /*0e50*/  NOP ;  /* 0x0000000000007918 */ /* 0x000fe20000000000 */
.L_x_15:
[----:B-1----:R-:W1:Y:S01]  /*0e60*/  LDCU UR4, c[0x0][0x36c] ;  /* 0x00006d80ff0477ac */ /* 0x002e620008000800 */
[----:B------:R-:W-:Y:S01]  /*0e70*/  ISETP.NE.OR P3, PT, R0, 0x2, !P3 ;  /* 0x000000020000780c */ /* 0x000fe20005f65670 */
[----:B------:R-:W-:Y:S01]  /*0e80*/  NOP ;  /* 0x0000000000007918 */ /* 0x000fe20000000000 */
[----:B------:R-:W-:Y:S01]  /*0e90*/  LOP3.LUT R0, R170, 0x1f, RZ, 0xc0, !PT ;  /* 0x0000001faa007812 */ /* 0x000fe200078ec0ff */
[----:B------:R-:W-:Y:S02]  /*0ea0*/  UISETP.NE.AND UP4, UPT, UR17, URZ, UPT ;  /* 0x000000ff1100728c */ /* 0x000fe4000bf85270 */
[----:B-1----:R-:W-:-:S09]  /*0eb0*/  UISETP.EQ.U32.AND UP5, UPT, UR4, 0x1, UPT ;  /* 0x000000010400788c */ /* 0x002fd2000bfa2070 */
[----:B------:R-:W-:Y:S05]  /*0ec0*/  BRA.U !UP5, `(.L_x_16) ;  /* 0x000000010d087547 */ /* 0x000fea000b800000 */
[----:B--234-:R-:W-:Y:S01]  /*0ed0*/  UCGABAR_ARV ;  /* 0x00000000000079c7 */ /* 0x01cfe20008000000 */
[----:B------:R-:W-:Y:S05]  /*0ee0*/  BRA `(.L_x_17) ;  /* 0x0000000000047947 */ /* 0x000fea0003800000 */
.L_x_16:
[----:B--234-:R-:W-:Y:S01]  /*0ef0*/  NOP ;  /* 0x0000000000007918 */ /* 0x01cfe20000000000 */
.L_x_17:
[----:B------:R-:W1:Y:S01]  /*0f00*/  S2UR UR7, SR_CTAID.X ;  /* 0x00000000000779c3 */ /* 0x000e620000002500 */
[----:B------:R-:W-:-:S05]  /*0f10*/  CS2R.32 R160, SR_CgaSize ;  /* 0x0000000000a07805 */ /* 0x000fca0000008a00 */
[----:B------:R-:W-:-:S05]  /*0f20*/  IMAD R160, R160, -0xa0, RZ ;  /* 0xffffff60a0a07824 */ /* 0x000fca00078e02ff */
[----:B------:R-:W-:-:S14]  /*0f30*/  R2UR UR5, R160 ;  /* 0x00000000a00572ca */ /* 0x000fdc00000e0000 */
[----:B------:R-:W2:Y:S01]  /*0f40*/  LDCU UR5, c[0x0][UR5+0x2b0] ;  /* 0x00005600050577ac */ /* 0x000ea20008000800 */
[----:B------:R-:W-:-:S05]  /*0f50*/  CS2R.32 R160, SR_CgaSize ;  /* 0x0000000000a07805 */ /* 0x000fca0000008a00 */
[----:B------:R-:W-:-:S05]  /*0f60*/  IMAD R160, R160, -0xa0, RZ ;  /* 0xffffff60a0a07824 */ /* 0x000fca00078e02ff */
[----:B------:R-:W-:-:S14]  /*0f70*/  R2UR UR4, R160 ;  /* 0x00000000a00472ca */ /* 0x000fdc00000e0000 */
[----:B------:R-:W3:Y:S01]  /*0f80*/  LDCU UR4, c[0x0][UR4+0x2b4] ;  /* 0x00005680040477ac */ /* 0x000ee20008000800 */
[----:B------:R-:W4:Y:S01]  /*0f90*/  S2UR UR8, SR_CTAID.Y ;  /* 0x00000000000879c3 */ /* 0x000f220000002600 */
[----:B------:R-:W-:-:S05]  /*0fa0*/  CS2R.32 R160, SR_CgaSize ;  /* 0x0000000000a07805 */ /* 0x000fca0000008a00 */
[----:B------:R-:W-:-:S05]  /*0fb0*/  IMAD R160, R160, -0xa0, RZ ;  /* 0xffffff60a0a07824 */ /* 0x000fca00078e02ff */
[----:B------:R-:W-:-:S14]  /*0fc0*/  R2UR UR9, R160 ;  /* 0x00000000a00972ca */ /* 0x000fdc00000e0000 */
[----:B------:R-:W3:Y:S01]  /*0fd0*/  LDCU UR9, c[0x0][UR9+0x2a0] ;  /* 0x00005400090977ac */ /* 0x000ee20008000800 */
[----:B------:R-:W3:Y:S01]  /*0fe0*/  LDCU UR21, c[0x0][0xb24] ;  /* 0x00016480ff1577ac */ /* 0x000ee20008000800 */
[----:B------:R-:W1:Y:S01]  /*0ff0*/  S2UR UR36, SR_CTAID.Z ;  /* 0x00000000002479c3 */ /* 0x000e620000002700 */
[----:B------:R-:W-:-:S05]  /*1000*/  CS2R.32 R160, SR_CgaSize ;  /* 0x0000000000a07805 */ /* 0x000fca0000008a00 */
[----:B------:R-:W-:-:S05]  /*1010*/  IMAD R160, R160, -0xa0, RZ ;  /* 0xffffff60a0a07824 */ /* 0x000fca00078e02ff */
[----:B------:R-:W-:-:S14]  /*1020*/  R2UR UR63, R160 ;  /* 0x00000000a03f72ca */ /* 0x000fdc00000e0000 */
[----:B------:R-:W3:Y:S01]  /*1030*/  LDCU UR63, c[0x0][UR63+0x2a4] ;  /* 0x000054803f3f77ac */ /* 0x000ee20008000800 */
[----:B------:R-:W3:Y:S01]  /*1040*/  LDCU UR42, c[0x0][0xb24] ;  /* 0x00016480ff2a77ac */ /* 0x000ee20008000800 */
[----:B-1----:R-:W-:Y:S01]  /*1050*/  I2FP.F32.U32 R3, UR7 ;  /* 0x0000000700037c45 */ /* 0x002fe20008201000 */
[----:B------:R-:W1:Y:S04]  /*1060*/  LDCU UR28, c[0x0][0xb30] ;  /* 0x00016600ff1c77ac */ /* 0x000e680008000800 */
[----:B--2---:R-:W-:Y:S01]  /*1070*/  FMUL R3, R3, UR5 ;  /* 0x0000000503037c20 */ /* 0x004fe20008400000 */
[----:B------:R-:W-:Y:S01]  /*1080*/  USHF.L.U32 UR26, UR45, 0xb, URZ ;  /* 0x0000000b2d1a7899 */ /* 0x000fe200080006ff */
[----:B----4-:R-:W-:Y:S01]  /*1090*/  I2FP.F32.U32 R2, UR8 ;  /* 0x0000000800027c45 */ /* 0x010fe20008201000 */
[----:B---3--:R-:W-:-:S03]  /*10a0*/  UISETP.GE.AND UP2, UPT, UR21, 0x1, UPT ;  /* 0x000000011500788c */ /* 0x008fc6000bf46270 */
[----:B------:R-:W2:Y:S01]  /*10b0*/  F2I.U32.TRUNC.NTZ R3, R3 ;  /* 0x0000000300037305 */ /* 0x000ea2000020f000 */
[----:B------:R-:W-:Y:S01]  /*10c0*/  UMOV UR16, UR7 ;  /* 0x0000000700107c82 */ /* 0x000fe20008000000 */
[----:B------:R-:W-:Y:S01]  /*10d0*/  FMUL R2, R2, UR4 ;  /* 0x0000000402027c20 */ /* 0x000fe20008400000 */
[----:B------:R-:W-:-:S05]  /*10e0*/  UMOV UR20, UR8 ;  /* 0x0000000800147c82 */ /* 0x000fca0008000000 */
[----:B------:R-:W3:Y:S01]  /*10f0*/  F2I.U32.TRUNC.NTZ R2, R2 ;  /* 0x0000000200027305 */ /* 0x000ee2000020f000 */
[----:B--2---:R-:W-:Y:S02]  /*1100*/  R2UR UR4, R3 ;  /* 0x00000000030472ca */ /* 0x004fe400000e0000 */
[----:B---3--:R-:W-:Y:S02]  /*1110*/  R2UR UR6, R2 ;  /* 0x00000000020672ca */ /* 0x008fe400000e0000 */
[----:B------:R-:W-:-:S09]  /*1120*/  PRMT R2, RZ, 0x7610, R2 ;  /* 0x00007610ff027816 */ /* 0x000fd20000000002 */
[----:B------:R-:W-:-:S04]  /*1130*/  UIADD3 UR5, UPT, UPT, -UR4, URZ, URZ ;  /* 0x000000ff04057290 */ /* 0x000fc8000fffe1ff */
[----:B------:R-:W-:Y:S02]  /*1140*/  UIMAD UR5, UR9, UR5, UR7 ;  /* 0x00000005090572a4 */ /* 0x000fe4000f8e0207 */
[----:B------:R-:W-:-:S04]  /*1150*/  UIADD3 UR4, UPT, UPT, -UR6, URZ, URZ ;  /* 0x000000ff06047290 */ /* 0x000fc8000fffe1ff */
[----:B------:R-:W-:Y:S01]  /*1160*/  IMAD.U32 R160, RZ, RZ, UR5 ;  /* 0x00000005ffa07e24 */ /* 0x000fe2000f8e00ff */
[----:B------:R-:W-:Y:S01]  /*1170*/  UIMAD UR63, UR63, UR4, UR8 ;  /* 0x000000043f3f72a4 */ /* 0x000fe2000f8e0208 */
[----:B-1----:R-:W-:Y:S11]  /*1180*/  BRA.U UP4, `(.L_x_18) ;  /* 0x0000000104447547 */ /* 0x002ff6000b800000 */
[----:B------:R-:W-:Y:S01]  /*1190*/  R2UR UR6, R160 ;  /* 0x00000000a00672ca */ /* 0x000fe200000e0000 */
[----:B------:R-:W-:Y:S02]  /*11a0*/  UISETP.NE.AND UP0, UPT, UR63, URZ, UPT ;  /* 0x000000ff3f00728c */ /* 0x000fe4000bf05270 */
[----:B------:R-:W-:-:S04]  /*11b0*/  UISETP.NE.AND UP1, UPT, UR63, 0x1, UPT ;  /* 0x000000013f00788c */ /* 0x000fc8000bf25270 */
[----:B------:R-:W-:Y:S02]  /*11c0*/  USEL UR5, URZ, 0x2, UP1 ;  /* 0x00000002ff057887 */ /* 0x000fe40008800000 */
[----:B------:R-:W-:-:S04]  /*11d0*/  UISETP.NE.AND UP1, UPT, UR63, 0x3, UPT ;  /* 0x000000033f00788c */ /* 0x000fc8000bf25270 */
[----:B------:R-:W-:-:S04]  /*11e0*/  UISETP.EQ.OR UP0, UPT, UR6, URZ, !UP0 ;  /* 0x000000ff0600728c */ /* 0x000fc8000c702670 */
[----:B------:R-:W-:Y:S02]  /*11f0*/  USEL UR8, URZ, 0x1, !UP0 ;  /* 0x00000001ff087887 */ /* 0x000fe4000c000000 */
[----:B------:R-:W-:-:S04]  /*1200*/  UISETP.NE.AND UP0, UPT, UR63, 0x2, UPT ;  /* 0x000000023f00788c */ /* 0x000fc8000bf05270 */
[----:B------:R-:W-:Y:S02]  /*1210*/  USEL UR4, URZ, 0x4, UP0 ;  /* 0x00000004ff047887 */ /* 0x000fe40008000000 */
[----:B------:R-:W-:Y:S02]  /*1220*/  UISETP.NE.AND UP0, UPT, UR6, URZ, UPT ;  /* 0x000000ff0600728c */ /* 0x000fe4000bf05270 */
[----:B------:R-:W-:Y:S02]  /*1230*/  USEL UR6, URZ, 0x8, UP1 ;  /* 0x00000008ff067887 */ /* 0x000fe40008800000 */
[----:B------:R-:W-:Y:S02]  /*1240*/  USEL UR7, UR5, 0x2, UP0 ;  /* 0x0000000205077887 */ /* 0x000fe40008000000 */
[----:B------:R-:W-:Y:S02]  /*1250*/  USEL UR4, UR4, 0x4, UP0 ;  /* 0x0000000404047887 */ /* 0x000fe40008000000 */
[----:B------:R-:W-:-:S02]  /*1260*/  USEL UR5, UR6, 0x8, UP0 ;  /* 0x0000000806057887 */ /* 0x000fc40008000000 */
[----:B------:R-:W-:-:S04]  /*1270*/  UIADD3 UR4, UPT, UPT, UR4, UR7, UR8 ;  /* 0x0000000704047290 */ /* 0x000fc8000fffe008 */
[----:B------:R-:W-:-:S06]  /*1280*/  UIADD3 UR4, UPT, UPT, UR4, UR5, URZ ;  /* 0x0000000504047290 */ /* 0x000fcc000fffe0ff */
[----:B------:R-:W-:Y:S02]  /*1290*/  MOV R2, UR4 ;  /* 0x0000000400027c02 */ /* 0x000fe40008000f00 */
.L_x_18:
[----:B------:R-:W-:Y:S05]  /*12a0*/  BRA.U !UP2, `(.L_x_19) ;  /* 0x000000010ad47547 */ /* 0x000fea000b800000 */
[----:B------:R-:W1:Y:S01]  /*12b0*/  LDCU.128 UR12, c[0x0][0xb10] ;  /* 0x00016200ff0c77ac */ /* 0x000e620008000c00 */
[----:B------:R-:W2:Y:S01]  /*12c0*/  LDCU UR6, c[0x0][0x370] ;  /* 0x00006e00ff0677ac */ /* 0x000ea20008000800 */
[----:B------:R-:W3:Y:S01]  /*12d0*/  LDCU UR5, c[0x0][0x374] ;  /* 0x00006e80ff0577ac */ /* 0x000ee20008000800 */
[----:B------:R-:W4:Y:S01]  /*12e0*/  LDCU UR27, c[0x0][0xb0c] ;  /* 0x00016180ff1b77ac */ /* 0x000f220008000800 */
[----:B------:R-:W4:Y:S01]  /*12f0*/  LDCU UR4, c[0x0][0xb20] ;  /* 0x00016400ff0477ac */ /* 0x000f220008000800 */
[----:B------:R-:W4:Y:S01]  /*1300*/  LDCU.64 UR8, c[0x0][0xb28] ;  /* 0x00016500ff0877ac */ /* 0x000f220008000a00 */
[----:B-1----:R-:W-:Y:S02]  /*1310*/  UISETP.NE.AND UP0, UPT, UR14, 0x1, UPT ;  /* 0x000000010e00788c */ /* 0x002fe4000bf05270 */
[----:B---3--:R-:W-:Y:S02]  /*1320*/  UIMAD.WIDE.U32 UR10, UR5, UR15, URZ ;  /* 0x0000000f050a72a5 */ /* 0x008fe4000f8e00ff */
[----:B--2---:R-:W-:-:S02]  /*1330*/  UIMAD.WIDE.U32 UR22, UR6, UR12, URZ ;  /* 0x0000000c061672a5 */ /* 0x004fc4000f8e00ff */
[----:B----4-:R-:W-:Y:S02]  /*1340*/  UISETP.NE.AND UP1, UPT, UR27, 0x1, UPT ;  /* 0x000000011b00788c */ /* 0x010fe4000bf25270 */
[----:B------:R-:W-:Y:S01]  /*1350*/  UISETP.NE.AND UP2, UPT, UR21, 0x1, UPT ;  /* 0x000000011500788c */ /* 0x000fe2000bf45270 */
[----:B------:R-:W-:Y:S02]  /*1360*/  UMOV UR10, UR11 ;  /* 0x0000000b000a7c82 */ /* 0x000fe40008000000 */
[----:B------:R-:W-:Y:S01]  /*1370*/  UMOV UR22, UR23 ;  /* 0x0000001700167c82 */ /* 0x000fe20008000000 */
[----:B------:R-:W-:Y:S02]  /*1380*/  @UP0 USHF.R.U32.HI UR5, URZ, UR4, UR10 ;  /* 0x00000004ff050299 */ /* 0x000fe4000801160a */
[----:B------:R-:W-:Y:S02]  /*1390*/  UIMAD.WIDE.U32 UR24, UR20, UR15, URZ ;  /* 0x0000000f141872a5 */ /* 0x000fe4000f8e00ff */
[----:B------:R-:W-:-:S02]  /*13a0*/  UIMAD.WIDE.U32 UR10, UR5, UR8, URZ ;  /* 0x00000008050a72a5 */ /* 0x000fc4000f8e00ff */
[----:B------:R-:W-:Y:S02]  /*13b0*/  @UP1 USHF.R.U32.HI UR6, URZ, UR13, UR22 ;  /* 0x0000000dff061299 */ /* 0x000fe40008011616 */
[----:B------:R-:W-:Y:S02]  /*13c0*/  UIMAD.WIDE.U32 UR18, UR16, UR12, URZ ;  /* 0x0000000c101272a5 */ /* 0x000fe4000f8e00ff */
[----:B------:R-:W-:Y:S01]  /*13d0*/  UIMAD.WIDE.U32 UR22, UR6, UR8, URZ ;  /* 0x00000008061672a5 */ /* 0x000fe2000f8e00ff */
[----:B------:R-:W-:Y:S01]  /*13e0*/  UMOV UR24, UR25 ;  /* 0x0000001900187c82 */ /* 0x000fe20008000000 */
[----:B------:R-:W-:Y:S01]  /*13f0*/  UMOV UR10, UR11 ;  /* 0x0000000b000a7c82 */ /* 0x000fe20008000000 */
[----:B------:R-:W-:Y:S02]  /*1400*/  USHF.R.U32.HI UR24, URZ, UR4, UR24 ;  /* 0x00000004ff187299 */ /* 0x000fe40008011618 */
[----:B------:R-:W-:Y:S02]  /*1410*/  @UP2 USHF.R.U32.HI UR5, URZ, UR9, UR10 ;  /* 0x00000009ff052299 */ /* 0x000fe4000801160a */
[----:B------:R-:W-:Y:S01]  /*1420*/  UMOV UR7, UR23 ;  /* 0x0000001700077c82 */ /* 0x000fe20008000000 */
[----:B------:R-:W-:Y:S01]  /*1430*/  UMOV UR18, UR19 ;  /* 0x0000001300127c82 */ /* 0x000fe20008000000 */
[----:B------:R-:W-:-:S02]  /*1440*/  @UP2 USHF.R.U32.HI UR6, URZ, UR9, UR7 ;  /* 0x00000009ff062299 */ /* 0x000fc40008011607 */
[----:B------:R-:W-:Y:S02]  /*1450*/  USHF.R.U32.HI UR13, URZ, UR13, UR18 ;  /* 0x0000000dff0d7299 */ /* 0x000fe40008011612 */
[----:B------:R-:W-:Y:S02]  /*1460*/  USEL UR4, UR20, UR24, !UP0 ;  /* 0x0000001814047287 */ /* 0x000fe4000c000000 */
[----:B------:R-:W-:Y:S02]  /*1470*/  UIMAD UR7, UR5, UR21, URZ ;  /* 0x00000015050772a4 */ /* 0x000fe4000f8e02ff */
[----:B------:R-:W-:Y:S02]  /*1480*/  USEL UR5, UR16, UR13, !UP1 ;  /* 0x0000000d10057287 */ /* 0x000fe4000c800000 */
[----:B------:R-:W-:Y:S02]  /*1490*/  UIMAD UR12, UR6, UR21, URZ ;  /* 0x00000015060c72a4 */ /* 0x000fe4000f8e02ff */
[----:B------:R-:W-:-:S02]  /*14a0*/  UISETP.GE.AND UP0, UPT, UR4, UR7, UPT ;  /* 0x000000070400728c */ /* 0x000fc4000bf06270 */
[----:B------:R-:W-:Y:S02]  /*14b0*/  UIMAD.WIDE.U32 UR10, UR4, UR8, URZ ;  /* 0x00000008040a72a5 */ /* 0x000fe4000f8e00ff */
[----:B------:R-:W-:Y:S02]  /*14c0*/  UISETP.GE.OR UP0, UPT, UR5, UR12, UP0 ;  /* 0x0000000c0500728c */ /* 0x000fe40008706670 */
[----:B------:R-:W-:Y:S02]  /*14d0*/  UIMAD.WIDE.U32 UR12, UR5, UR8, URZ ;  /* 0x00000008050c72a5 */ /* 0x000fe4000f8e00ff */
[----:B------:R-:W-:Y:S01]  /*14e0*/  UIADD3 UR10, UPT, UPT, -UR4, URZ, URZ ;  /* 0x000000ff040a7290 */ /* 0x000fe2000fffe1ff */
[----:B------:R-:W-:Y:S01]  /*14f0*/  UMOV UR8, UR11 ;  /* 0x0000000b00087c82 */ /* 0x000fe20008000000 */
[----:B------:R-:W-:Y:S02]  /*1500*/  UIADD3 UR11, UPT, UPT, -UR5, URZ, URZ ;  /* 0x000000ff050b7290 */ /* 0x000fe4000fffe1ff */
[----:B------:R-:W-:-:S03]  /*1510*/  USHF.R.U32.HI UR8, URZ, UR9, UR8 ;  /* 0x00000009ff087299 */ /* 0x000fc60008011608 */
[----:B------:R-:W-:Y:S01]  /*1520*/  @!UP0 UMOV UR7, UR13 ;  /* 0x0000000d00078c82 */ /* 0x000fe20008000000 */
[----:B------:R-:W-:Y:S02]  /*1530*/  UIMAD UR20, UR14, UR10, UR20 ;  /* 0x0000000a0e1472a4 */ /* 0x000fe4000f8e0214 */
[----:B------:R-:W-:Y:S02]  /*1540*/  USEL UR8, UR4, UR8, !UP2 ;  /* 0x0000000804087287 */ /* 0x000fe4000d000000 */
[----:B------:R-:W-:Y:S02]  /*1550*/  @!UP0 USHF.R.U32.HI UR7, URZ, UR9, UR7 ;  /* 0x00000009ff078299 */ /* 0x000fe40008011607 */
[----:B------:R-:W-:Y:S02]  /*1560*/  UIADD3 UR9, UPT, UPT, -UR8, URZ, URZ ;  /* 0x000000ff08097290 */ /* 0x000fe4000fffe1ff */
[----:B------:R-:W-:Y:S02]  /*1570*/  @!UP0 USEL UR7, UR5, UR7, !UP2 ;  /* 0x0000000705078287 */ /* 0x000fe4000d000000 */
[----:B------:R-:W-:-:S02]  /*1580*/  UIMAD UR9, UR21, UR9, UR4 ;  /* 0x00000009150972a4 */ /* 0x000fc4000f8e0204 */
[----:B------:R-:W-:Y:S02]  /*1590*/  @!UP0 UIADD3 UR8, UPT, UPT, UR8, -UR7, URZ ;  /* 0x8000000708088290 */ /* 0x000fe4000fffe0ff */
[----:B------:R-:W-:Y:S02]  /*15a0*/  @!UP0 UIMAD UR6, UR9, UR6, UR7 ;  /* 0x00000006090682a4 */ /* 0x000fe4000f8e0207 */
[----:B------:R-:W-:Y:S02]  /*15b0*/  @!UP0 UIMAD UR4, UR8, UR21, UR5 ;  /* 0x00000015080482a4 */ /* 0x000fe4000f8e0205 */
[----:B------:R-:W-:Y:S02]  /*15c0*/  UIMAD UR16, UR27, UR11, UR16 ;  /* 0x0000000b1b1072a4 */ /* 0x000fe4000f8e0210 */
[----:B------:R-:W-:Y:S01]  /*15d0*/  UIMAD UR20, UR4, UR14, UR20 ;  /* 0x0000000e041472a4 */ /* 0x000fe2000f8e0214 */
[----:B------:R-:W-:Y:S02]  /*15e0*/  @!UP0 UMOV UR5, UR6 ;  /* 0x0000000600058c82 */ /* 0x000fe40008000000 */
[----:B------:R-:W-:-:S12]  /*15f0*/  UIMAD UR16, UR5, UR27, UR16 ;  /* 0x0000001b051072a4 */ /* 0x000fd8000f8e0210 */
.L_x_19:
[----:B------:R-:W-:Y:S02]  /*1600*/  UISETP.NE.AND UP1, UPT, UR28, 0x1, UPT ;  /* 0x000000011c00788c */ /* 0x000fe4000bf25270 */
[----:B------:R-:W-:Y:S02]  /*1610*/  UISETP.NE.AND UP0, UPT, UR17, 0x2, UPT ;  /* 0x000000021100788c */ /* 0x000fe4000bf05270 */
[----:B------:R-:W-:-:S05]  /*1620*/  ULOP3.LUT UR21, UR26, 0x1800, URZ, 0xc0, !UPT ;  /* 0x000018001a157892 */ /* 0x000fca000f8ec0ff */
[----:B------:R-:W-:Y:S07]  /*1630*/  BRA.U UP1, `(.L_x_20) ;  /* 0x0000000101447547 */ /* 0x000fee000b800000 */
[----:B------:R-:W1:Y:S01]  /*1640*/  LDCU.128 UR8, c[0x0][0xb10] ;  /* 0x00016200ff0877ac */ /* 0x000e620008000c00 */
[----:B------:R-:W2:Y:S01]  /*1650*/  LDCU UR12, c[0x0][0xb0c] ;  /* 0x00016180ff0c77ac */ /* 0x000ea20008000800 */
[----:B------:R-:W3:Y:S01]  /*1660*/  LDCU UR13, c[0x0][0xb20] ;  /* 0x00016400ff0d77ac */ /* 0x000ee20008000800 */
[----:B-1----:R-:W-:Y:S02]  /*1670*/  UIMAD.WIDE.U32 UR6, UR16, UR8, URZ ;  /* 0x00000008100672a5 */ /* 0x002fe4000f8e00ff */
[----:B------:R-:W-:Y:S02]  /*1680*/  UIMAD.WIDE.U32 UR4, UR20, UR11, URZ ;  /* 0x0000000b140472a5 */ /* 0x000fe4000f8e00ff */
[----:B--2---:R-:W-:Y:S02]  /*1690*/  UISETP.NE.AND UP2, UPT, UR12, 0x1, UPT ;  /* 0x000000010c00788c */ /* 0x004fe4000bf45270 */
[----:B------:R-:W-:Y:S01]  /*16a0*/  UISETP.NE.AND UP1, UPT, UR10, 0x1, UPT ;  /* 0x000000010a00788c */ /* 0x000fe2000bf25270 */
[----:B------:R-:W-:-:S02]  /*16b0*/  UMOV UR6, UR7 ;  /* 0x0000000700067c82 */ /* 0x000fc40008000000 */
[----:B------:R-:W-:Y:S01]  /*16c0*/  UMOV UR4, UR5 ;  /* 0x0000000500047c82 */ /* 0x000fe20008000000 */
[----:B------:R-:W-:Y:S02]  /*16d0*/  USHF.R.U32.HI UR6, URZ, UR9, UR6 ;  /* 0x00000009ff067299 */ /* 0x000fe40008011606 */
[----:B---3--:R-:W-:Y:S02]  /*16e0*/  USHF.R.U32.HI UR4, URZ, UR13, UR4 ;  /* 0x0000000dff047299 */ /* 0x008fe40008011604 */
[----:B------:R-:W-:Y:S02]  /*16f0*/  USEL UR5, UR16, UR6, !UP2 ;  /* 0x0000000610057287 */ /* 0x000fe4000d000000 */
[----:B------:R-:W-:-:S04]  /*1700*/  USEL UR4, UR20, UR4, !UP1 ;  /* 0x0000000414047287 */ /* 0x000fc8000c800000 */
[----:B------:R-:W-:Y:S02]  /*1710*/  UIADD3 UR6, UPT, UPT, UR5, -UR4, URZ ;  /* 0x8000000405067290 */ /* 0x000fe4000fffe0ff */
[----:B------:R-:W-:Y:S02]  /*1720*/  UIADD3 UR4, UPT, UPT, -UR5, UR4, URZ ;  /* 0x0000000405047290 */ /* 0x000fe4000fffe1ff */
[----:B------:R-:W-:Y:S02]  /*1730*/  UIMAD UR20, UR6, UR10, UR20 ;  /* 0x0000000a061472a4 */ /* 0x000fe4000f8e0214 */
[----:B------:R-:W-:-:S12]  /*1740*/  UIMAD UR16, UR4, UR12, UR16 ;  /* 0x0000000c041072a4 */ /* 0x000fd8000f8e0210 */
.L_x_20:
[----:B------:R-:W-:Y:S05]  /*1750*/  BRA.U !UP5, `(.L_x_21) ;  /* 0x000000010d0c7547 */ /* 0x000fea000b800000 */
[----:B------:R-:W-:Y:S01]  /*1760*/  UCGABAR_WAIT ;  /* 0x0000000000007dc7 */ /* 0x000fe20008000000 */
[----:B------:R-:W-:Y:S01]  /*1770*/  CCTL.IVALL ;  /* 0x00000000ff00798f */ /* 0x000fe20002000000 */
[----:B------:R-:W-:Y:S05]  /*1780*/  BRA `(.L_x_22) ;  /* 0x0000000000047947 */ /* 0x000fea0003800000 */
.L_x_21:
[----:B------:R-:W-:Y:S06]  /*1790*/  BAR.SYNC.DEFER_BLOCKING 0x0 ;  /* 0x0000000000007b1d */ /* 0x000fec0000010000 */
.L_x_22:
[----:B------:R-:W-:Y:S05]  /*17a0*/  BRA.U UP0, `(.L_x_23) ;  /* 0x0000001500e07547 */ /* 0x000fea000b800000 */
[----:B------:R-:W1:Y:S01]  /*17b0*/  LDCU UR6, c[0x0][0x38c] ;  /* 0x00007180ff0677ac */ /* 0x000e620008000800 */
[----:B------:R-:W-:Y:S01]  /*17c0*/  PLOP3.LUT P1, PT, PT, PT, UP3, 0x80, 0x8 ;  /* 0x000000000008781c */ /* 0x000fe20003f2f038 */
[----:B------:R-:W-:Y:S01]  /*17d0*/  IMAD.MOV.U32 R12, RZ, RZ, 0x1 ;  /* 0x00000001ff0c7424 */ /* 0x000fe200078e00ff */
[----:B------:R-:W-:Y:S01]  /*17e0*/  ISETP.EQ.OR P2, PT, R0, RZ, P3 ;  /* 0x000000ff0000720c */ /* 0x000fe20001f42670 */
[----:B------:R-:W-:Y:S01]  /*17f0*/  UISETP.NE.AND UP1, UPT, UR17, URZ, UPT ;  /* 0x000000ff1100728c */ /* 0x000fe2000bf25270 */
[----:B------:R-:W-:Y:S02]  /*1800*/  PLOP3.LUT P1, PT, P1, PT, PT, 0x8, 0x80 ;  /* 0x000000000080781c */ /* 0x000fe40000f2e170 */
[----:B------:R-:W-:Y:S01]  /*1810*/  CS2R R10, SRZ ;  /* 0x00000000000a7805 */ /* 0x000fe2000001ff00 */
[----:B------:R-:W-:Y:S01]  /*1820*/  IMAD.MOV.U32 R9, RZ, RZ, RZ ;  /* 0x000000ffff097224 */ /* 0x000fe200078e00ff */
[----:B------:R-:W2:Y:S01]  /*1830*/  LDCU UR39, c[0x0][0x370] ;  /* 0x00006e00ff2777ac */ /* 0x000ea20008000800 */
[----:B------:R-:W-:Y:S01]  /*1840*/  IMAD.MOV.U32 R8, RZ, RZ, 0x1 ;  /* 0x00000001ff087424 */ /* 0x000fe200078e00ff */
[----:B------:R-:W3:Y:S01]  /*1850*/  LDCU.64 UR28, c[0x0][0x348] ;  /* 0x00006900ff1c77ac */ /* 0x000ee20008000a00 */
[----:B------:R-:W-:-:S02]  /*1860*/  USHF.R.U32.HI UR44, URZ, 0x6, UR21 ;  /* 0x00000006ff2c7899 */ /* 0x000fc40008011615 */
[----:B-1----:R-:W-:Y:S02]  /*1870*/  UIADD3 UR5, UPT, UPT, UR6, 0x3f, URZ ;  /* 0x0000003f06057890 */ /* 0x002fe4000fffe0ff */
[----:B------:R-:W-:Y:S02]  /*1880*/  UIADD3 UR46, UPT, UPT, UR6, 0x7e, URZ ;  /* 0x0000007e062e7890 */ /* 0x000fe4000fffe0ff */
[----:B------:R-:W-:Y:S01]  /*1890*/  USHF.R.S32.HI UR4, URZ, 0x1f, UR5 ;  /* 0x0000001fff047899 */ /* 0x000fe20008011405 */
[----:B------:R-:W1:Y:S03]  /*18a0*/  LDCU UR38, c[0x0][0x374] ;  /* 0x00006e80ff2677ac */ /* 0x000e660008000800 */
[----:B------:R-:W-:Y:S02]  /*18b0*/  ULEA.HI UR4, UR4, UR5, URZ, 0x6 ;  /* 0x0000000504047291 */ /* 0x000fe4000f8f30ff */
[----:B------:R-:W-:-:S02]  /*18c0*/  USEL UR25, UR37, 0x2, UP1 ;  /* 0x0000000225197887 */ /* 0x000fc40008800000 */
[----:B------:R-:W-:Y:S02]  /*18d0*/  USHF.R.S32.HI UR41, URZ, 0x6, UR4 ;  /* 0x00000006ff297899 */ /* 0x000fe40008011404 */
[----:B------:R-:W-:Y:S02]  /*18e0*/  UIADD3 UR4, UPT, UPT, UR6, -0x1, URZ ;  /* 0xffffffff06047890 */ /* 0x000fe4000fffe0ff */
[----:B------:R-:W-:Y:S02]  /*18f0*/  UISETP.LT.U32.AND UP0, UPT, UR41, 0xc, UPT ;  /* 0x0000000c2900788c */ /* 0x000fe4000bf01070 */
[----:B------:R-:W-:Y:S02]  /*1900*/  UISETP.GE.U32.AND UP2, UPT, UR4, -0x7f, UPT ;  /* 0xffffff810400788c */ /* 0x000fe4000bf46070 */
[----:B------:R-:W-:Y:S01]  /*1910*/  USEL UR40, UR41, 0xc, UP0 ;  /* 0x0000000c29287887 */ /* 0x000fe20008000000 */
[----:B------:R-:W-:-:S03]  /*1920*/  UMOV UR5, URZ ;  /* 0x000000ff00057c82 */ /* 0x000fc60008000000 */
[----:B------:R-:W-:Y:S02]  /*1930*/  UIADD3 UR24, UPT, UPT, UR40, -0x1, URZ ;  /* 0xffffffff28187890 */ /* 0x000fe4000fffe0ff */
[----:B------:R-:W-:-:S03]  /*1940*/  UIADD3 UR43, UPT, UPT, UR41, -UR40, URZ ;  /* 0x80000028292b7290 */ /* 0x000fc6000fffe0ff */
[----:B------:R-:W-:-:S04]  /*1950*/  @UP2 UIADD3 UR24, UPT, UPT, UR40, URZ, URZ ;  /* 0x000000ff28182290 */ /* 0x000fc8000fffe0ff */
[----:B-123--:R-:W-:-:S12]  /*1960*/  UIADD3 UR24, UPT, UPT, UR24, 0x1, URZ ;  /* 0x0000000118187890 */ /* 0x00efd8000fffe0ff */
.L_x_43:
[----:B------:R-:W-:Y:S01]  /*1970*/  UISETP.NE.AND UP0, UPT, UR45, URZ, UPT ;  /* 0x000000ff2d00728c */ /* 0x000fe2000bf05270 */
[----:B-1----:R-:W1:Y:S08]  /*1980*/  S2UR UR45, SR_CgaCtaId ;  /* 0x00000000002d79c3 */ /* 0x002e700000008800 */
[----:B------:R-:W-:Y:S05]  /*1990*/  BRA.U UP0, `(.L_x_24) ;  /* 0x0000000100347547 */ /* 0x000fea000b800000 */
[----:B------:R-:W2:Y:S01]  /*19a0*/  S2R R0, SR_CgaCtaId ;  /* 0x0000000000007919 */ /* 0x000ea20000008800 */
[----:B------:R-:W-:Y:S02]  /*19b0*/  MOV R3, 0x400 ;  /* 0x0000040000037802 */ /* 0x000fe40000000f00 */
[----:B------:R-:W-:Y:S02]  /*19c0*/  SHF.L.U32 R2, R8, 0x1f, RZ ;  /* 0x0000001f08027819 */ /* 0x000fe400000006ff */
[----:B--2---:R-:W-:-:S05]  /*19d0*/  LEA R0, R0, R3, 0x18 ;  /* 0x0000000300007211 */ /* 0x004fca00078ec0ff */
[----:B------:R-:W-:-:S04]  /*19e0*/  IMAD R3, R9, 0x8, R0 ;  /* 0x0000000809037824 */ /* 0x000fc800078e0200 */
[----:B------:R-:W2:Y:S02]  /*19f0*/  SYNCS.PHASECHK.TRANS64.TRYWAIT P0, [R3+URZ+0x160], R2 ;  /* 0x00016002030075a7 */ /* 0x000ea400080011ff */
[----:B--2---:R-:W-:Y:S05]  /*1a00*/  @!P0 BRA `(.L_x_25) ;  /* 0x0000007000f88947 */ /* 0x004fea0003800000 */
.L_x_122:
[----:B------:R-:W-:Y:S01]  /*1a10*/  VIADD R9, R9, 0x1 ;  /* 0x0000000109097836 */ /* 0x000fe20000000000 */
[----:B------:R2:W-:Y:S04]  /*1a20*/  SYNCS.ARRIVE.TRANS64.A1T0 RZ, [R3+URZ+0x150], RZ ;  /* 0x000150ff03ff79a7 */ /* 0x0005e800081000ff */
[----:B------:R-:W-:-:S04]  /*1a30*/  ISETP.NE.AND P0, PT, R9, 0x2, PT ;  /* 0x000000020900780c */ /* 0x000fc80003f05270 */
[----:B------:R-:W-:Y:S02]  /*1a40*/  SEL R9, R9, RZ, P0 ;  /* 0x000000ff09097207 */ /* 0x000fe40000000000 */
[----:B--2---:R-:W-:-:S04]  /*1a50*/  SEL R3, RZ, 0x1, P0 ;  /* 0x00000001ff037807 */ /* 0x004fc80000000000 */
[----:B------:R-:W-:-:S07]  /*1a60*/  LOP3.LUT R8, R8, R3, RZ, 0x3c, !PT ;  /* 0x0000000308087212 */ /* 0x000fce00078e3cff */
.L_x_24:
[----:B------:R-:W-:Y:S01]  /*1a70*/  UMOV UR6, 0x400 ;  /* 0x0000040000067882 */ /* 0x000fe20000000000 */
[----:B------:R-:W-:Y:S01]  /*1a80*/  SHF.L.U32 R0, R12, 0x1f, RZ ;  /* 0x0000001f0c007819 */ /* 0x000fe200000006ff */
[----:B-1----:R-:W-:Y:S02]  /*1a90*/  ULEA UR6, UR45, UR6, 0x18 ;  /* 0x000000062d067291 */ /* 0x002fe4000f8ec0ff */
[----:B------:R-:W-:Y:S02]  /*1aa0*/  UISETP.GE.U32.AND UP0, UPT, UR46, 0x7f, UPT ;  /* 0x0000007f2e00788c */ /* 0x000fe4000bf06070 */
[----:B------:R-:W-:Y:S02]  /*1ab0*/  ULEA UR4, UR5, UR6, 0x3 ;  /* 0x0000000605047291 */ /* 0x000fe4000f8e18ff */
[----:B------:R-:W-:Y:S02]  /*1ac0*/  USHF.L.U32 UR11, UR20, 0x7, URZ ;  /* 0x00000007140b7899 */ /* 0x000fe400080006ff */
[----:B------:R-:W-:Y:S01]  /*1ad0*/  ULEA UR35, UR16, UR44, 0x7 ;  /* 0x0000002c10237291 */ /* 0x000fe2000f8e38ff */
[----:B------:R-:W-:-:S04]  /*1ae0*/  UMOV UR13, URZ ;  /* 0x000000ff000d7c82 */ /* 0x000fc80008000000 */
[----:B------:R1:W2:Y:S01]  /*1af0*/  SYNCS.PHASECHK.TRANS64.TRYWAIT P0, [UR4+0x60], R0 ;  /* 0x00006000ff0075a7 */ /* 0x0002a20008001104 */
[----:B------:R-:W-:Y:S06]  /*1b00*/  BRA.U !UP0, `(.L_x_26) ;  /* 0x0000000108bc7547 */ /* 0x000fec000b800000 */
[----:B------:R-:W-:Y:S01]  /*1b10*/  UMOV UR7, URZ ;  /* 0x000000ff00077c82 */ /* 0x000fe20008000000 */
[----:B------:R-:W-:-:S05]  /*1b20*/  UMOV UR4, UR5 ;  /* 0x0000000500047c82 */ /* 0x000fca0008000000 */
.L_x_32:
[----:B------:R-:W-:Y:S01]  /*1b30*/  ULEA UR33, UR4, UR6, 0x3 ;  /* 0x0000000604217291 */ /* 0x000fe2000f8e18ff */
[----:B--2---:R-:W-:Y:S01]  /*1b40*/  @!P3 MOV R2, 0x4000 ;  /* 0x000040000002b802 */ /* 0x004fe20000000f00 */
[----:B--2-4-:R-:W-:Y:S10]  /*1b50*/  @P0 BRA `(.L_x_27) ;  /* 0x00000000000c0947 */ /* 0x014ff40003800000 */
[----:B------:R-:W-:-:S04]  /*1b60*/  SHF.L.U32 R3, R12, 0x1f, RZ ;  /* 0x0000001f0c037819 */ /* 0x000fc800000006ff */
[----:B------:R-:W2:Y:S02]  /*1b70*/  SYNCS.PHASECHK.TRANS64.TRYWAIT P0, [UR33+0x60], R3 ;  /* 0x00006003ff0075a7 */ /* 0x000ea40008001121 */
[----:B--2---:R-:W-:Y:S05]  /*1b80*/  @!P0 BRA `(.L_x_28) ;  /* 0x0000007000ac8947 */ /* 0x004fea0003800000 */
.L_x_27:
[----:B------:R2:W-:Y:S01]  /*1b90*/  @!P3 SYNCS.ARRIVE.TRANS64 RZ, [UR33], R2 ;  /* 0x00000002ffffb9a7 */ /* 0x0005e20008000021 */
[----:B------:R-:W-:-:S04]  /*1ba0*/  ULOP3.LUT UR5, UR25, 0x2, URZ, 0xfc, !UPT ;  /* 0x0000000219057892 */ /* 0x000fc8000f8efcff */
[----:B------:R-:W-:-:S09]  /*1bb0*/  UISETP.NE.AND UP0, UPT, UR5, 0x2, UPT ;  /* 0x000000020500788c */ /* 0x000fd2000bf05270 */
[----:B------:R-:W-:Y:S05]  /*1bc0*/  BRA.U UP0, `(.L_x_29) ;  /* 0x0000000100047547 */ /* 0x000fea000b800000 */
[----:B------:R-:W-:Y:S05]  /*1bd0*/  BPT.TRAP 0x1 ;  /* 0x000000040000795c */ /* 0x000fea0000300000 */
.L_x_29:
[----:B------:R-:W-:Y:S04]  /*1be0*/  BSSY.RECONVERGENT B0, `(.L_x_30) ;  /* 0x0000003000007945 */ /* 0x000fe80003800200 */
[----:B------:R-:W-:Y:S05]  /*1bf0*/  @P2 BRA `(.L_x_31) ;  /* 0x0000000000042947 */ /* 0x000fea0003800000 */
[----:B------:R-:W-:Y:S05]  /*1c00*/  BPT.TRAP 0x1 ;  /* 0x000000040000795c */ /* 0x000fea0000300000 */
.L_x_31:
[----:B------:R-:W-:Y:S05]  /*1c10*/  BSYNC.RECONVERGENT B0 ;  /* 0x0000000000007941 */ /* 0x000fea0003800200 */
.L_x_30:
[----:B------:R-:W-:Y:S02]  /*1c20*/  UIADD3 UR5, UPT, UPT, UR4, 0x1, URZ ;  /* 0x0000000104057890 */ /* 0x000fe4000fffe0ff */
[----:B------:R-:W-:Y:S02]  /*1c30*/  UIADD3 UR16, UP1, UPT, UR28, 0x80, URZ ;  /* 0x000000801c107890 */ /* 0x000fe4000ff3e0ff */
[----:B------:R-:W-:Y:S02]  /*1c40*/  UISETP.NE.AND UP0, UPT, UR5, 0xc, UPT ;  /* 0x0000000c0500788c */ /* 0x000fe4000bf05270 */
[----:B------:R-:W-:Y:S02]  /*1c50*/  USHF.L.U32 UR34, UR7, 0x6, URZ ;  /* 0x0000000607227899 */ /* 0x000fe400080006ff */
[----:B------:R-:W-:Y:S02]  /*1c60*/  USEL UR9, URZ, 0x1, UP0 ;  /* 0x00000001ff097887 */ /* 0x000fe40008000000 */
[----:B------:R-:W-:-:S02]  /*1c70*/  USEL UR5, UR5, URZ, UP0 ;  /* 0x000000ff05057287 */ /* 0x000fc40008000000 */
[----:B------:R-:W-:Y:S02]  /*1c80*/  UIADD3 UR14, UP0, UPT, UR28, 0x180, URZ ;  /* 0x000001801c0e7890 */ /* 0x000fe4000ff1e0ff */
[----:B------:R-:W-:Y:S01]  /*1c90*/  ULEA UR8, UR5, UR6, 0x3 ;  /* 0x0000000605087291 */ /* 0x000fe2000f8e18ff */
[----:B------:R-:W-:Y:S01]  /*1ca0*/  LOP3.LUT R12, R12, UR9, RZ, 0x3c, !PT ;  /* 0x000000090c0c7c12 */ /* 0x000fe2000f8e3cff */
[----:B------:R-:W-:Y:S02]  /*1cb0*/  UIADD3.X UR17, UPT, UPT, URZ, UR29, URZ, UP1, !UPT ;  /* 0x0000001dff117290 */ /* 0x000fe40008ffe4ff */
[----:B------:R-:W-:Y:S01]  /*1cc0*/  UIADD3.X UR15, UPT, UPT, URZ, UR29, URZ, UP0, !UPT ;  /* 0x0000001dff0f7290 */ /* 0x000fe200087fe4ff */
[----:B-1----:R-:W-:Y:S01]  /*1cd0*/  SHF.L.U32 R0, R12, 0x1f, RZ ;  /* 0x0000001f0c007819 */ /* 0x002fe200000006ff */
[----:B------:R-:W-:Y:S01]  /*1ce0*/  UMOV UR18, 0x0 ;  /* 0x0000000000127882 */ /* 0x000fe20000000000 */
[----:B------:R-:W-:Y:S01]  /*1cf0*/  UMOV UR19, 0x10000000 ;  /* 0x1000000000137882 */ /* 0x000fe20000000000 */
[----:B------:R-:W-:Y:S01]  /*1d00*/  UMOV UR12, UR36 ;  /* 0x00000024000c7c82 */ /* 0x000fe20008000000 */
[----:B------:R3:W4:Y:S01]  /*1d10*/  SYNCS.PHASECHK.TRANS64.TRYWAIT P0, [UR8+0x60], R0 ;  /* 0x00006000ff0075a7 */ /* 0x0007220008001108 */
[----:B------:R-:W-:Y:S01]  /*1d20*/  USHF.L.U32 UR8, UR4, 0xd, URZ ;  /* 0x0000000d04087899 */ /* 0x000fe200080006ff */
[----:B------:R-:W-:-:S02]  /*1d30*/  UMOV UR9, UR33 ;  /* 0x0000002100097c82 */ /* 0x000fc40008000000 */
[----:B------:R-:W-:Y:S01]  /*1d40*/  UMOV UR4, 0xf0000 ;  /* 0x000f000000047882 */ /* 0x000fe20000000000 */
[----:B------:R-:W-:Y:S02]  /*1d50*/  ULOP3.LUT UR32, UR8, UR21, URZ, 0xfc, !UPT ;  /* 0x0000001508207292 */ /* 0x000fe4000f8efcff */
[----:B------:R-:W-:Y:S02]  /*1d60*/  UIADD3 UR8, UPT, UPT, UR6, 0x20400, UR8 ;  /* 0x0002040006087890 */ /* 0x000fe4000fffe008 */
[----:B------:R-:W-:Y:S01]  /*1d70*/  UIADD3 UR32, UPT, UPT, UR6, 0x8400, UR32 ;  /* 0x0000840006207890 */ /* 0x000fe2000fffe020 */
[----:B------:R-:W-:Y:S01]  /*1d80*/  UMOV UR10, UR34 ;  /* 0x00000022000a7c82 */ /* 0x000fe20008000000 */
[----:B------:R-:W-:Y:S01]  /*1d90*/  UIADD3 UR7, UPT, UPT, UR7, 0x1, URZ ;  /* 0x0000000107077890 */ /* 0x000fe2000fffe0ff */
[----:B------:R-:W-:-:S03]  /*1da0*/  UMOV UR13, UR24 ;  /* 0x00000018000d7c82 */ /* 0x000fc60008000000 */
[----:B------:R-:W-:-:S03]  /*1db0*/  UISETP.NE.AND UP0, UPT, UR7, UR24, UPT ;  /* 0x000000180700728c */ /* 0x000fc6000bf05270 */
[----:B------:R1:W-:Y:S01]  /*1dc0*/  UTMALDG.3D.MULTICAST [UR32], [UR16], UR4, desc[UR18] ;  /* 0x00001220100073b4 */ /* 0x0003e20008011804 */
[----:B------:R3:W-:Y:S01]  /*1dd0*/  UTMALDG.3D [UR8], [UR14], desc[UR18] ;  /* 0x000012080e0075b4 */ /* 0x0007e20008011000 */
[----:B-1----:R-:W-:-:S04]  /*1de0*/  UMOV UR4, UR5 ;  /* 0x0000000500047c82 */ /* 0x002fc80008000000 */
[----:B---3--:R-:W-:Y:S05]  /*1df0*/  BRA.U UP0, `(.L_x_32) ;  /* 0xfffffffd004c7547 */ /* 0x008fea000b83ffff */
.L_x_26:
[----:B------:R-:W-:Y:S01]  /*1e00*/  ULEA UR4, UR5, UR6, 0x3 ;  /* 0x0000000605047291 */ /* 0x000fe2000f8e18ff */
[----:B-1----:R-:W-:Y:S01]  /*1e10*/  SHF.L.U32 R0, R12, 0x1f, RZ ;  /* 0x0000001f0c007819 */ /* 0x002fe200000006ff */
[----:B------:R-:W-:Y:S01]  /*1e20*/  @!P1 SYNCS.ARRIVE.TRANS64.A1T0 RZ, [UR6+0xe8], RZ ;  /* 0x0000e8ffffff99a7 */ /* 0x000fe20008100006 */
[----:B------:R-:W-:-:S06]  /*1e30*/  UISETP.GT.AND UP0, UPT, UR41, UR40, UPT ;  /* 0x000000282900728c */ /* 0x000fcc000bf04270 */
[----:B--2-4-:R1:W2:Y:S03]  /*1e40*/  SYNCS.PHASECHK.TRANS64.TRYWAIT P0, [UR4+0x60], R0 ;  /* 0x00006000ff0075a7 */ /* 0x0142a60008001104 */
[----:B------:R-:W-:Y:S05]  /*1e50*/  BRA.U !UP0, `(.L_x_33) ;  /* 0x0000000108c07547 */ /* 0x000fea000b800000 */
[----:B------:R-:W-:Y:S01]  /*1e60*/  UIADD3 UR26, UPT, UPT, UR43, UR13, URZ ;  /* 0x0000000d2b1a7290 */ /* 0x000fe2000fffe0ff */
[----:B------:R-:W-:-:S11]  /*1e70*/  UMOV UR4, UR5 ;  /* 0x0000000500047c82 */ /* 0x000fd60008000000 */
.L_x_39:
[----:B------:R-:W-:Y:S01]  /*1e80*/  ULEA UR17, UR4, UR6, 0x3 ;  /* 0x0000000604117291 */ /* 0x000fe2000f8e18ff */
[----:B--2---:R-:W-:Y:S01]  /*1e90*/  @!P3 MOV R2, 0x4000 ;  /* 0x000040000002b802 */ /* 0x004fe20000000f00 */
[----:B--2-4-:R-:W-:Y:S10]  /*1ea0*/  @P0 BRA `(.L_x_34) ;  /* 0x00000000000c0947 */ /* 0x014ff40003800000 */
[----:B------:R-:W-:-:S04]  /*1eb0*/  SHF.L.U32 R3, R12, 0x1f, RZ ;  /* 0x0000001f0c037819 */ /* 0x000fc800000006ff */
[----:B------:R-:W2:Y:S02]  /*1ec0*/  SYNCS.PHASECHK.TRANS64.TRYWAIT P0, [UR17+0x60], R3 ;  /* 0x00006003ff0075a7 */ /* 0x000ea40008001111 */
[----:B--2---:R-:W-:Y:S05]  /*1ed0*/  @!P0 BRA `(.L_x_35) ;  /* 0x0000006c00f08947 */ /* 0x004fea0003800000 */
.L_x_34:
[----:B------:R2:W-:Y:S01]  /*1ee0*/  @!P3 SYNCS.ARRIVE.TRANS64 RZ, [UR17], R2 ;  /* 0x00000002ffffb9a7 */ /* 0x0005e20008000011 */
[----:B------:R-:W-:-:S04]  /*1ef0*/  ULOP3.LUT UR5, UR25, 0x2, URZ, 0xfc, !UPT ;  /* 0x0000000219057892 */ /* 0x000fc8000f8efcff */
[----:B------:R-:W-:-:S09]  /*1f00*/  UISETP.NE.AND UP0, UPT, UR5, 0x2, UPT ;  /* 0x000000020500788c */ /* 0x000fd2000bf05270 */
[----:B------:R-:W-:Y:S05]  /*1f10*/  BRA.U UP0, `(.L_x_36) ;  /* 0x0000000100047547 */ /* 0x000fea000b800000 */
[----:B------:R-:W-:Y:S05]  /*1f20*/  BPT.TRAP 0x1 ;  /* 0x000000040000795c */ /* 0x000fea0000300000 */
.L_x_36:
[----:B------:R-:W-:Y:S04]  /*1f30*/  BSSY.RECONVERGENT B0, `(.L_x_37) ;  /* 0x0000003000007945 */ /* 0x000fe80003800200 */
[----:B------:R-:W-:Y:S05]  /*1f40*/  @P2 BRA `(.L_x_38) ;  /* 0x0000000000042947 */ /* 0x000fea0003800000 */
[----:B------:R-:W-:Y:S05]  /*1f50*/  BPT.TRAP 0x1 ;  /* 0x000000040000795c */ /* 0x000fea0000300000 */
.L_x_38:
[----:B------:R-:W-:Y:S05]  /*1f60*/  BSYNC.RECONVERGENT B0 ;  /* 0x0000000000007941 */ /* 0x000fea0003800200 */
.L_x_37:
[----:B------:R-:W-:Y:S02]  /*1f70*/  UIADD3 UR5, UPT, UPT, UR4, 0x1, URZ ;  /* 0x0000000104057890 */ /* 0x000fe4000fffe0ff */
[----:B------:R-:W-:Y:S02]  /*1f80*/  UIADD3 UR14, UP1, UPT, UR28, 0x80, URZ ;  /* 0x000000801c0e7890 */ /* 0x000fe4000ff3e0ff */
[----:B------:R-:W-:Y:S02]  /*1f90*/  UISETP.NE.AND UP0, UPT, UR5, 0xc, UPT ;  /* 0x0000000c0500788c */ /* 0x000fe4000bf05270 */
[----:B------:R-:W-:Y:S02]  /*1fa0*/  USHF.L.U32 UR18, UR13, 0x6, URZ ;  /* 0x000000060d127899 */ /* 0x000fe400080006ff */
[----:B------:R-:W-:Y:S02]  /*1fb0*/  USEL UR8, URZ, 0x1, UP0 ;  /* 0x00000001ff087887 */ /* 0x000fe40008000000 */
[----:B------:R-:W-:-:S02]  /*1fc0*/  USEL UR5, UR5, URZ, UP0 ;  /* 0x000000ff05057287 */ /* 0x000fc40008000000 */
[----:B------:R-:W-:Y:S02]  /*1fd0*/  UIADD3 UR22, UP0, UPT, UR28, 0x180, URZ ;  /* 0x000001801c167890 */ /* 0x000fe4000ff1e0ff */
[----:B------:R-:W-:Y:S01]  /*1fe0*/  LOP3.LUT R12, R12, UR8, RZ, 0x3c, !PT ;  /* 0x000000080c0c7c12 */ /* 0x000fe2000f8e3cff */
[----:B------:R-:W-:Y:S02]  /*1ff0*/  USHF.L.U32 UR8, UR4, 0xd, URZ ;  /* 0x0000000d04087899 */ /* 0x000fe400080006ff */
[----:B------:R-:W-:Y:S01]  /*2000*/  ULEA UR7, UR5, UR6, 0x3 ;  /* 0x0000000605077291 */ /* 0x000fe2000f8e18ff */
[----:B-1----:R-:W-:Y:S01]  /*2010*/  SHF.L.U32 R0, R12, 0x1f, RZ ;  /* 0x0000001f0c007819 */ /* 0x002fe200000006ff */
[----:B------:R-:W-:Y:S02]  /*2020*/  ULOP3.LUT UR16, UR8, UR21, URZ, 0xfc, !UPT ;  /* 0x0000001508107292 */ /* 0x000fe4000f8efcff */
[----:B------:R-:W-:Y:S02]  /*2030*/  UIADD3.X UR15, UPT, UPT, URZ, UR29, URZ, UP1, !UPT ;  /* 0x0000001dff0f7290 */ /* 0x000fe40008ffe4ff */
[----:B------:R-:W-:-:S02]  /*2040*/  UIADD3 UR16, UPT, UPT, UR6, 0x8400, UR16 ;  /* 0x0000840006107890 */ /* 0x000fc4000fffe010 */
[----:B------:R-:W-:Y:S01]  /*2050*/  UIADD3 UR8, UPT, UPT, UR6, 0x20400, UR8 ;  /* 0x0002040006087890 */ /* 0x000fe2000fffe008 */
[----:B------:R3:W4:Y:S01]  /*2060*/  SYNCS.PHASECHK.TRANS64.TRYWAIT P0, [UR7+0x60], R0 ;  /* 0x00006000ff0075a7 */ /* 0x0007220008001107 */
[----:B------:R-:W-:Y:S01]  /*2070*/  UIADD3.X UR23, UPT, UPT, URZ, UR29, URZ, UP0, !UPT ;  /* 0x0000001dff177290 */ /* 0x000fe200087fe4ff */
[----:B------:R-:W-:Y:S01]  /*2080*/  UMOV UR4, 0xf0000 ;  /* 0x000f000000047882 */ /* 0x000fe20000000000 */
[----:B------:R-:W-:Y:S01]  /*2090*/  UMOV UR30, 0x0 ;  /* 0x00000000001e7882 */ /* 0x000fe20000000000 */
[----:B------:R-:W-:Y:S01]  /*20a0*/  UMOV UR31, 0x10000000 ;  /* 0x10000000001f7882 */ /* 0x000fe20000000000 */
[----:B------:R-:W-:Y:S01]  /*20b0*/  UMOV UR19, UR35 ;  /* 0x0000002300137c82 */ /* 0x000fe20008000000 */
[----:B------:R-:W-:Y:S01]  /*20c0*/  UMOV UR20, UR36 ;  /* 0x0000002400147c82 */ /* 0x000fe20008000000 */
[----:B------:R-:W-:Y:S01]  /*20d0*/  UMOV UR12, UR36 ;  /* 0x00000024000c7c82 */ /* 0x000fe20008000000 */
[----:B------:R-:W-:Y:S01]  /*20e0*/  UMOV UR9, UR17 ;  /* 0x0000001100097c82 */ /* 0x000fe20008000000 */
[----:B------:R-:W-:Y:S01]  /*20f0*/  UMOV UR10, UR18 ;  /* 0x00000012000a7c82 */ /* 0x000fe20008000000 */
[----:B------:R1:W-:Y:S01]  /*2100*/  UTMALDG.3D.MULTICAST [UR16], [UR14], UR4, desc[UR30] ;  /* 0x00001e100e0073b4 */ /* 0x0003e20008011804 */
[----:B------:R-:W-:-:S04]  /*2110*/  UIADD3 UR13, UPT, UPT, UR13, 0x1, URZ ;  /* 0x000000010d0d7890 */ /* 0x000fc8000fffe0ff */
[----:B------:R-:W-:Y:S01]  /*2120*/  UISETP.NE.AND UP0, UPT, UR13, UR26, UPT ;  /* 0x0000001a0d00728c */ /* 0x000fe2000bf05270 */
[----:B------:R3:W-:Y:S01]  /*2130*/  UTMALDG.3D [UR8], [UR22], desc[UR30] ;  /* 0x00001e08160075b4 */ /* 0x0007e20008011000 */
[----:B-1----:R-:W-:-:S07]  /*2140*/  UMOV UR4, UR5 ;  /* 0x0000000500047c82 */ /* 0x002fce0008000000 */
[----:B---3--:R-:W-:Y:S05]  /*2150*/  BRA.U UP0, `(.L_x_39) ;  /* 0xfffffffd00487547 */ /* 0x008fea000b83ffff */
.L_x_33:
[C---:B------:R-:W-:Y:S01]  /*2160*/  LEA R3, R11.reuse, UR6, 0x3 ;  /* 0x000000060b037c11 */ /* 0x040fe2000f8e18ff */
[----:B------:R-:W-:Y:S01]  /*2170*/  NOP ;  /* 0x0000000000007918 */ /* 0x000fe20000000000 */
[----:B-1----:R-:W-:Y:S02]  /*2180*/  SHF.L.U32 R0, R10, 0x1f, RZ ;  /* 0x0000001f0a007819 */ /* 0x002fe400000006ff */
[----:B------:R-:W-:Y:S02]  /*2190*/  LEA R5, R11, UR6, 0x4 ;  /* 0x000000060b057c11 */ /* 0x000fe4000f8e20ff */
[----:B--2-4-:R-:W1:Y:S02]  /*21a0*/  SYNCS.PHASECHK.TRANS64.TRYWAIT P0, [R3+URZ+0xf0], R0 ;  /* 0x0000f000030075a7 */ /* 0x014e6400080011ff */
[----:B-1----:R-:W-:Y:S05]  /*21b0*/  @!P0 BRA `(.L_x_40) ;  /* 0x0000006c00508947 */ /* 0x002fea0003800000 */
.L_x_125:
[----:B------:R-:W2:Y:S01]  /*21c0*/  LDS.128 R4, [R5+0x180] ;  /* 0x0001800005047984 */ /* 0x000ea20000000c00 */
[----:B------:R-:W-:Y:S01]  /*21d0*/  UISETP.GE.AND UP0, UPT, UR42, 0x1, UPT ;  /* 0x000000012a00788c */ /* 0x000fe2000bf06270 */
[----:B------:R-:W-:Y:S01]  /*21e0*/  @!PT LDS RZ, [RZ] ;  /* 0x00000000fffff984 */ /* 0x000fe20000000800 */
[----:B------:R-:W-:Y:S01]  /*21f0*/  @!PT LDS RZ, [RZ] ;  /* 0x00000000fffff984 */ /* 0x000fe20000000800 */
[----:B------:R-:W-:Y:S01]  /*2200*/  @!PT LDS RZ, [RZ] ;  /* 0x00000000fffff984 */ /* 0x000fe20000000800 */
[----:B------:R-:W-:Y:S01]  /*2210*/  @!PT LDS RZ, [RZ] ;  /* 0x00000000fffff984 */ /* 0x000fe20000000800 */
[----:B------:R3:W-:Y:S06]  /*2220*/  MEMBAR.ALL.CTA ;  /* 0x0000000000007992 */ /* 0x0007ec0000008000 */
[----:B---3--:R-:W3:Y:S01]  /*2230*/  FENCE.VIEW.ASYNC.S ;  /* 0x00000000000073c6 */ /* 0x008ee20000000000 */
[----:B--2---:R-:W-:-:S13]  /*2240*/  LOP3.LUT P0, RZ, R6, 0x1, RZ, 0xc0, !PT ;  /* 0x0000000106ff7812 */ /* 0x004fda000780c0ff */
[----:B---3--:R-:W-:Y:S01]  /*2250*/  VOTEU.ANY UP1, P0 ;  /* 0x0000000000ff7886 */ /* 0x008fe20000020100 */
[----:B------:R-:W-:-:S13]  /*2260*/  PLOP3.LUT P0, PT, PT, PT, UP1, 0x80, 0x8 ;  /* 0x000000000008781c */ /* 0x000fda0003f0f018 */
[----:B-1----:R-:W-:Y:S02]  /*2270*/  @P0 LOP3.LUT R0, R5, 0xffff, RZ, 0xc0, !PT ;  /* 0x0000ffff05000812 */ /* 0x002fe400078ec0ff */
[----:B------:R-:W-:Y:S02]  /*2280*/  @P0 MOV R2, R4 ;  /* 0x0000000400020202 */ /* 0x000fe40000000f00 */
[----:B------:R-:W-:Y:S01]  /*2290*/  @P0 R2UR UR7, R0 ;  /* 0x00000000000702ca */ /* 0x000fe200000e0000 */
[----:B------:R-:W-:Y:S01]  /*22a0*/  VIADD R0, R3, 0x100 ;  /* 0x0000010003007836 */ /* 0x000fe20000000000 */
[----:B------:R-:W-:Y:S02]  /*22b0*/  @P0 SHF.R.U32.HI R4, RZ, 0x10, R5 ;  /* 0x00000010ff040819 */ /* 0x000fe40000011605 */
[----:B------:R-:W-:Y:S02]  /*22c0*/  @P0 R2UR UR8, R2 ;  /* 0x00000000020802ca */ /* 0x000fe400000e0000 */
[----:B------:R-:W-:-:S02]  /*22d0*/  PRMT R0, RZ, 0x654, R0 ;  /* 0x00000654ff007816 */ /* 0x000fc40000000000 */
[----:B------:R-:W-:Y:S02]  /*22e0*/  @P0 R2UR UR4, R4 ;  /* 0x00000000040402ca */ /* 0x000fe400000e0000 */
[----:B------:R1:W-:Y:S03]  /*22f0*/  SYNCS.ARRIVE.TRANS64.RED.A1T0 RZ, [R0+URZ], RZ ;  /* 0x000000ff00ff79a7 */ /* 0x0003e600081004ff */
[----:B------:R-:W-:-:S04]  /*2300*/  @UP1 UMOV UR27, UR7 ;  /* 0x00000007001b1c82 */ /* 0x000fc80008000000 */
[----:B------:R-:W-:-:S04]  /*2310*/  @UP1 UMOV UR37, UR8 ;  /* 0x0000000800251c82 */ /* 0x000fc80008000000 */
[----:B------:R-:W-:Y:S01]  /*2320*/  @UP1 UMOV UR36, UR4 ;  /* 0x0000000400241c82 */ /* 0x000fe20008000000 */
[----:B------:R-:W-:Y:S05]  /*2330*/  BRA.U !UP0, `(.L_x_41) ;  /* 0x0000000108d47547 */ /* 0x000fea000b800000 */
[----:B------:R-:W2:Y:S01]  /*2340*/  LDCU.128 UR12, c[0x0][0xb10] ;  /* 0x00016200ff0c77ac */ /* 0x000ea20008000c00 */
[----:B------:R-:W3:Y:S01]  /*2350*/  LDCU UR26, c[0x0][0xb20] ;  /* 0x00016400ff1a77ac */ /* 0x000ee20008000800 */
[----:B------:R-:W4:Y:S01]  /*2360*/  LDCU UR20, c[0x0][0xb0c] ;  /* 0x00016180ff1477ac */ /* 0x000f220008000800 */
[----:B------:R-:W1:Y:S01]  /*2370*/  LDCU.64 UR10, c[0x0][0xb28] ;  /* 0x00016500ff0a77ac */ /* 0x000e620008000a00 */
[----:B------:R-:W-:Y:S02]  /*2380*/  UISETP.NE.AND UP3, UPT, UR42, 0x1, UPT ;  /* 0x000000012a00788c */ /* 0x000fe4000bf65270 */
[----:B--2---:R-:W-:Y:S02]  /*2390*/  UIMAD.WIDE.U32 UR16, UR38, UR15, URZ ;  /* 0x0000000f261072a5 */ /* 0x004fe4000f8e00ff */
[----:B------:R-:W-:Y:S02]  /*23a0*/  UIMAD.WIDE.U32 UR8, UR39, UR12, URZ ;  /* 0x0000000c270872a5 */ /* 0x000fe4000f8e00ff */
[----:B------:R-:W-:-:S02]  /*23b0*/  UISETP.NE.AND UP0, UPT, UR14, 0x1, UPT ;  /* 0x000000010e00788c */ /* 0x000fc4000bf05270 */
[----:B------:R-:W-:Y:S01]  /*23c0*/  UIMAD.WIDE.U32 UR22, UR27, UR15, URZ ;  /* 0x0000000f1b1672a5 */ /* 0x000fe2000f8e00ff */
[----:B------:R-:W-:Y:S02]  /*23d0*/  UMOV UR16, UR17 ;  /* 0x0000001100107c82 */ /* 0x000fe40008000000 */
[----:B------:R-:W-:Y:S01]  /*23e0*/  UMOV UR8, UR9 ;  /* 0x0000000900087c82 */ /* 0x000fe20008000000 */
[----:B---3--:R-:W-:Y:S02]  /*23f0*/  USHF.R.U32.HI UR16, URZ, UR26, UR16 ;  /* 0x0000001aff107299 */ /* 0x008fe40008011610 */
[----:B----4-:R-:W-:Y:S02]  /*2400*/  UISETP.NE.AND UP2, UPT, UR20, 0x1, UPT ;  /* 0x000000011400788c */ /* 0x010fe4000bf45270 */
[----:B------:R-:W-:Y:S02]  /*2410*/  USHF.R.U32.HI UR8, URZ, UR13, UR8 ;  /* 0x0000000dff087299 */ /* 0x000fe40008011608 */
[----:B------:R-:W-:-:S02]  /*2420*/  USEL UR7, UR38, UR16, !UP0 ;  /* 0x0000001026077287 */ /* 0x000fc4000c000000 */
[----:B------:R-:W-:Y:S02]  /*2430*/  USEL UR8, UR39, UR8, !UP2 ;  /* 0x0000000827087287 */ /* 0x000fe4000d000000 */
[----:B-1----:R-:W-:Y:S01]  /*2440*/  UIMAD.WIDE.U32 UR16, UR7, UR10, URZ ;  /* 0x0000000a071072a5 */ /* 0x002fe2000f8e00ff */
[----:B------:R-:W-:Y:S01]  /*2450*/  UMOV UR4, UR23 ;  /* 0x0000001700047c82 */ /* 0x000fe20008000000 */
[----:B------:R-:W-:Y:S02]  /*2460*/  UIMAD.WIDE.U32 UR18, UR37, UR12, URZ ;  /* 0x0000000c251272a5 */ /* 0x000fe4000f8e00ff */
[----:B------:R-:W-:-:S03]  /*2470*/  UIMAD.WIDE.U32 UR22, UR8, UR10, URZ ;  /* 0x0000000a081672a5 */ /* 0x000fc6000f8e00ff */
[----:B------:R-:W-:Y:S01]  /*2480*/  UMOV UR16, UR17 ;  /* 0x0000001100107c82 */ /* 0x000fe20008000000 */
[----:B------:R-:W-:Y:S02]  /*2490*/  USHF.R.U32.HI UR4, URZ, UR26, UR4 ;  /* 0x0000001aff047299 */ /* 0x000fe40008011604 */
[----:B------:R-:W-:Y:S01]  /*24a0*/  @UP3 USHF.R.U32.HI UR7, URZ, UR11, UR16 ;  /* 0x0000000bff073299 */ /* 0x000fe20008011610 */
[----:B------:R-:W-:Y:S01]  /*24b0*/  UMOV UR18, UR19 ;  /* 0x0000001300127c82 */ /* 0x000fe20008000000 */
[----:B------:R-:W-:Y:S01]  /*24c0*/  UMOV UR22, UR23 ;  /* 0x0000001700167c82 */ /* 0x000fe20008000000 */
[----:B------:R-:W-:Y:S02]  /*24d0*/  USHF.R.U32.HI UR13, URZ, UR13, UR18 ;  /* 0x0000000dff0d7299 */ /* 0x000fe40008011612 */
[----:B------:R-:W-:Y:S02]  /*24e0*/  USEL UR4, UR27, UR4, !UP0 ;  /* 0x000000041b047287 */ /* 0x000fe4000c000000 */
[----:B------:R-:W-:-:S02]  /*24f0*/  @UP3 USHF.R.U32.HI UR8, URZ, UR11, UR22 ;  /* 0x0000000bff083299 */ /* 0x000fc40008011616 */
[----:B------:R-:W-:Y:S02]  /*2500*/  UIMAD UR9, UR42, UR7, URZ ;  /* 0x000000072a0972a4 */ /* 0x000fe4000f8e02ff */
[----:B------:R-:W-:Y:S02]  /*2510*/  USEL UR7, UR37, UR13, !UP2 ;  /* 0x0000000d25077287 */ /* 0x000fe4000d000000 */
[----:B------:R-:W-:Y:S02]  /*2520*/  UIMAD UR12, UR42, UR8, URZ ;  /* 0x000000082a0c72a4 */ /* 0x000fe4000f8e02ff */
[----:B------:R-:W-:Y:S02]  /*2530*/  UISETP.GE.AND UP0, UPT, UR4, UR9, UPT ;  /* 0x000000090400728c */ /* 0x000fe4000bf06270 */
[----:B------:R-:W-:Y:S02]  /*2540*/  UIMAD.WIDE.U32 UR16, UR4, UR10, URZ ;  /* 0x0000000a041072a5 */ /* 0x000fe4000f8e00ff */
[----:B------:R-:W-:-:S02]  /*2550*/  UISETP.GE.OR UP0, UPT, UR7, UR12, UP0 ;  /* 0x0000000c0700728c */ /* 0x000fc40008706670 */
        /* <DEDUP_REMOVED lines=19> */
.L_x_41:
[----:B------:R-:W2:Y:S02]  /*2690*/  LDCU UR4, c[0x0][0xb30] ;  /* 0x00016600ff0477ac */ /* 0x000ea40008000800 */
[----:B--2---:R-:W-:-:S09]  /*26a0*/  UISETP.NE.AND UP0, UPT, UR4, 0x1, UPT ;  /* 0x000000010400788c */ /* 0x004fd2000bf05270 */
[----:B------:R-:W-:Y:S05]  /*26b0*/  BRA.U UP0, `(.L_x_42) ;  /* 0x0000000100447547 */ /* 0x000fea000b800000 */
[----:B------:R-:W2:Y:S01]  /*26c0*/  LDCU.128 UR12, c[0x0][0xb10] ;  /* 0x00016200ff0c77ac */ /* 0x000ea20008000c00 */
[----:B------:R-:W3:Y:S01]  /*26d0*/  LDCU UR16, c[0x0][0xb0c] ;  /* 0x00016180ff1077ac */ /* 0x000ee20008000800 */
[----:B------:R-:W4:Y:S01]  /*26e0*/  LDCU UR17, c[0x0][0xb20] ;  /* 0x00016400ff1177ac */ /* 0x000f220008000800 */
[----:B--2---:R-:W-:Y:S02]  /*26f0*/  UIMAD.WIDE.U32 UR10, UR37, UR12, URZ ;  /* 0x0000000c250a72a5 */ /* 0x004fe4000f8e00ff */
[----:B------:R-:W-:Y:S02]  /*2700*/  UIMAD.WIDE.U32 UR8, UR27, UR15, URZ ;  /* 0x0000000f1b0872a5 */ /* 0x000fe4000f8e00ff */
[----:B---3--:R-:W-:Y:S02]  /*2710*/  UISETP.NE.AND UP2, UPT, UR16, 0x1, UPT ;  /* 0x000000011000788c */ /* 0x008fe4000bf45270 */
[----:B------:R-:W-:Y:S01]  /*2720*/  UISETP.NE.AND UP0, UPT, UR14, 0x1, UPT ;  /* 0x000000010e00788c */ /* 0x000fe2000bf05270 */
[----:B------:R-:W-:-:S02]  /*2730*/  UMOV UR7, UR11 ;  /* 0x0000000b00077c82 */ /* 0x000fc40008000000 */
[----:B------:R-:W-:Y:S01]  /*2740*/  UMOV UR4, UR9 ;  /* 0x0000000900047c82 */ /* 0x000fe20008000000 */
[----:B------:R-:W-:Y:S02]  /*2750*/  USHF.R.U32.HI UR7, URZ, UR13, UR7 ;  /* 0x0000000dff077299 */ /* 0x000fe40008011607 */
[----:B----4-:R-:W-:Y:S02]  /*2760*/  USHF.R.U32.HI UR4, URZ, UR17, UR4 ;  /* 0x00000011ff047299 */ /* 0x010fe40008011604 */
[----:B------:R-:W-:Y:S02]  /*2770*/  USEL UR7, UR37, UR7, !UP2 ;  /* 0x0000000725077287 */ /* 0x000fe4000d000000 */
[----:B------:R-:W-:-:S04]  /*2780*/  USEL UR4, UR27, UR4, !UP0 ;  /* 0x000000041b047287 */ /* 0x000fc8000c000000 */
[----:B------:R-:W-:Y:S02]  /*2790*/  UIADD3 UR8, UPT, UPT, UR7, -UR4, URZ ;  /* 0x8000000407087290 */ /* 0x000fe4000fffe0ff */
[----:B------:R-:W-:Y:S02]  /*27a0*/  UIADD3 UR4, UPT, UPT, -UR7, UR4, URZ ;  /* 0x0000000407047290 */ /* 0x000fe4000fffe1ff */
[----:B------:R-:W-:Y:S02]  /*27b0*/  UIMAD UR27, UR8, UR14, UR27 ;  /* 0x0000000e081b72a4 */ /* 0x000fe4000f8e021b */
[----:B------:R-:W-:-:S12]  /*27c0*/  UIMAD UR37, UR4, UR16, UR37 ;  /* 0x00000010042572a4 */ /* 0x000fd8000f8e0225 */
.L_x_42:
[----:B------:R-:W-:Y:S01]  /*27d0*/  VIADD R11, R11, 0x1 ;  /* 0x000000010b0b7836 */ /* 0x000fe20000000000 */
[----:B------:R-:W-:Y:S01]  /*27e0*/  R2UR UR4, R160 ;  /* 0x00000000a00472ca */ /* 0x000fe200000e0000 */
[----:B------:R-:W-:Y:S01]  /*27f0*/  UIADD3 UR20, UPT, UPT, UR27, UR63, URZ ;  /* 0x0000003f1b147290 */ /* 0x000fe2000fffe0ff */
[----:B------:R-:W-:Y:S02]  /*2800*/  PLOP3.LUT P1, PT, PT, PT, PT, 0x80, 0x8 ;  /* 0x000000000008781c */ /* 0x000fe40003f2f070 */
[----:B------:R-:W-:-:S04]  /*2810*/  ISETP.NE.AND P0, PT, R11, 0x2, PT ;  /* 0x000000020b00780c */ /* 0x000fc80003f05270 */
[----:B------:R-:W-:Y:S02]  /*2820*/  SEL R3, RZ, 0x1, P0 ;  /* 0x00000001ff037807 */ /* 0x000fe40000000000 */
[----:B------:R-:W-:Y:S02]  /*2830*/  SEL R11, R11, RZ, P0 ;  /* 0x000000ff0b0b7207 */ /* 0x000fe40000000000 */
[----:B------:R-:W-:Y:S01]  /*2840*/  LOP3.LUT R10, R10, R3, RZ, 0x3c, !PT ;  /* 0x000000030a0a7212 */ /* 0x000fe200078e3cff */
[----:B------:R-:W-:Y:S01]  /*2850*/  UIADD3 UR16, UPT, UPT, UR37, UR4, URZ ;  /* 0x0000000425107290 */ /* 0x000fe2000fffe0ff */
[----:B------:R-:W-:Y:S11]  /*2860*/  BRA.U UP1, `(.L_x_43) ;  /* 0xfffffff101407547 */ /* 0x000ff6000b83ffff */
[----:B------:R-:W-:Y:S01]  /*2870*/  UIADD3 UR7, UPT, UPT, UR6, 0x60, URZ ;  /* 0x0000006006077890 */ /* 0x000fe2000fffe0ff */
[----:B------:R-:W-:-:S03]  /*2880*/  SHF.L.U32 R3, R12, 0x1f, RZ ;  /* 0x0000001f0c037819 */ /* 0x000fc600000006ff */
[----:B------:R-:W-:-:S09]  /*2890*/  ULEA UR4, UR5, UR7, 0x3 ;  /* 0x0000000705047291 */ /* 0x000fd2000f8e18ff */
[----:B------:R-:W2:Y:S02]  /*28a0*/  SYNCS.PHASECHK.TRANS64.TRYWAIT P0, [UR4], R3 ;  /* 0x00000003ff0075a7 */ /* 0x000ea40008001104 */
[----:B--2---:R-:W-:Y:S05]  /*28b0*/  @!P0 BRA `(.L_x_44) ;  /* 0x0000006400a48947 */ /* 0x004fea0003800000 */
.L_x_127:
[----:B------:R-:W-:-:S04]  /*28c0*/  UIADD3 UR4, UPT, UPT, UR5, 0x1, URZ ;  /* 0x0000000105047890 */ /* 0x000fc8000fffe0ff */
[----:B------:R-:W-:-:S04]  /*28d0*/  UISETP.NE.AND UP0, UPT, UR4, 0xc, UPT ;  /* 0x0000000c0400788c */ /* 0x000fc8000bf05270 */
[----:B------:R-:W-:Y:S02]  /*28e0*/  USEL UR6, URZ, 0x1, UP0 ;  /* 0x00000001ff067887 */ /* 0x000fe40008000000 */
[----:B------:R-:W-:-:S04]  /*28f0*/  USEL UR4, UR4, URZ, UP0 ;  /* 0x000000ff04047287 */ /* 0x000fc80008000000 */
[----:B------:R-:W-:Y:S01]  /*2900*/  ULEA UR5, UR4, UR7, 0x3 ;  /* 0x0000000704057291 */ /* 0x000fe2000f8e18ff */
[----:B------:R-:W-:-:S04]  /*2910*/  LOP3.LUT R2, R12, UR6, RZ, 0x3c, !PT ;  /* 0x000000060c027c12 */ /* 0x000fc8000f8e3cff */
[----:B-1----:R-:W-:-:S04]  /*2920*/  SHF.L.U32 R3, R2, 0x1f, RZ ;  /* 0x0000001f02037819 */ /* 0x002fc800000006ff */
[----:B------:R-:W1:Y:S02]  /*2930*/  SYNCS.PHASECHK.TRANS64.TRYWAIT P0, [UR5], R3 ;  /* 0x00000003ff0075a7 */ /* 0x000e640008001105 */
[----:B-1----:R-:W-:Y:S05]  /*2940*/  @!P0 BRA `(.L_x_45) ;  /* 0x0000006400988947 */ /* 0x002fea0003800000 */
.L_x_129:
        /* <DEDUP_REMOVED lines=9> */
.L_x_131:
        /* <DEDUP_REMOVED lines=9> */
.L_x_133:
        /* <DEDUP_REMOVED lines=9> */
.L_x_135:
        /* <DEDUP_REMOVED lines=9> */
.L_x_137:
        /* <DEDUP_REMOVED lines=9> */
.L_x_139:
        /* <DEDUP_REMOVED lines=9> */
.L_x_141:
        /* <DEDUP_REMOVED lines=9> */
.L_x_143:
        /* <DEDUP_REMOVED lines=9> */
.L_x_145:
        /* <DEDUP_REMOVED lines=9> */
.L_x_147:
[----:B------:R-:W-:-:S04]  /*2e60*/  UIADD3 UR4, UPT, UPT, UR4, 0x1, URZ ;  /* 0x0000000104047890 */ /* 0x000fc8000fffe0ff */
[----:B------:R-:W-:-:S04]  /*2e70*/  UISETP.NE.AND UP0, UPT, UR4, 0xc, UPT ;  /* 0x0000000c0400788c */ /* 0x000fc8000bf05270 */
[----:B------:R-:W-:Y:S02]  /*2e80*/  USEL UR5, URZ, 0x1, UP0 ;  /* 0x00000001ff057887 */ /* 0x000fe40008000000 */
[----:B------:R-:W-:-:S04]  /*2e90*/  USEL UR4, UR4, URZ, UP0 ;  /* 0x000000ff04047287 */ /* 0x000fc80008000000 */
[----:B------:R-:W-:Y:S01]  /*2ea0*/  ULEA UR4, UR4, UR7, 0x3 ;  /* 0x0000000704047291 */ /* 0x000fe2000f8e18ff */
[----:B-1----:R-:W-:-:S04]  /*2eb0*/  LOP3.LUT R3, R2, UR5, RZ, 0x3c, !PT ;  /* 0x0000000502037c12 */ /* 0x002fc8000f8e3cff */
[----:B------:R-:W-:Y:S01]  /*2ec0*/  SHF.L.U32 R3, R3, 0x1f, RZ ;  /* 0x0000001f03037819 */ /* 0x000fe200000006ff */
[----:B------:R-:W-:-:S07]  /*2ed0*/  IMAD.U32 R0, RZ, RZ, UR4 ;  /* 0x00000004ff007e24 */ /* 0x000fce000f8e00ff */
.L_x_55:
[----:B-1----:R1:W2:Y:S02]  /*2ee0*/  SYNCS.PHASECHK.TRANS64.TRYWAIT P0, [R0+URZ], R3 ;  /* 0x00000003000075a7 */ /* 0x0022a400080011ff */
[----:B--2---:R-:W-:Y:S05]  /*2ef0*/  @!P0 NANOSLEEP.SYNCS 0x989680 ;  /* 0x009896800000895d */ /* 0x004fea0003900000 */
[----:B------:R-:W2:Y:S02]  /*2f00*/  @!P0 SYNCS.PHASECHK.TRANS64 P0, [R0+URZ], R3 ;  /* 0x00000003000085a7 */ /* 0x000ea400080010ff */
[----:B--2---:R-:W-:Y:S05]  /*2f10*/  @P0 EXIT ;  /* 0x000000000000094d */ /* 0x004fea0003800000 */
[----:B------:R-:W-:Y:S05]  /*2f20*/  BRA `(.L_x_55) ;  /* 0xfffffffc00ec7947 */ /* 0x000fea000383ffff */
.L_x_23:
[----:B------:R-:W-:-:S04]  /*2f30*/  UISETP.NE.AND UP0, UPT, UR45, URZ, UPT ;  /* 0x000000ff2d00728c */ /* 0x000fc8000bf05270 */
[----:B------:R-:W-:-:S09]  /*2f40*/  UISETP.NE.OR UP0, UPT, UR17, 0x1, UP0 ;  /* 0x000000011100788c */ /* 0x000fd20008705670 */
[----:B------:R-:W-:Y:S05]  /*2f50*/  BRA.U UP0, `(.L_x_56) ;  /* 0x0000000500487547 */ /* 0x000fea000b800000 */
[----:B------:R-:W-:Y:S01]  /*2f60*/  ISETP.GE.U32.AND P2, PT, R0, 0x4, PT ;  /* 0x000000040000780c */ /* 0x000fe20003f46070 */
[----:B------:R-:W-:Y:S01]  /*2f70*/  IMAD.MOV.U32 R12, RZ, RZ, 0x1 ;  /* 0x00000001ff0c7424 */ /* 0x000fe200078e00ff */
[----:B------:R-:W-:Y:S02]  /*2f80*/  CS2R R10, SRZ ;  /* 0x00000000000a7805 */ /* 0x000fe4000001ff00 */
[----:B------:R-:W-:Y:S01]  /*2f90*/  CS2R R8, SRZ ;  /* 0x0000000000087805 */ /* 0x000fe2000001ff00 */
[----:B------:R-:W-:Y:S01]  /*2fa0*/  UMOV UR6, 0x400 ;  /* 0x0000040000067882 */ /* 0x000fe20000000000 */
[----:B------:R-:W-:Y:S01]  /*2fb0*/  UMOV UR5, URZ ;  /* 0x000000ff00057c82 */ /* 0x000fe20008000000 */
[----:B------:R-:W-:-:S12]  /*2fc0*/  ULEA UR6, UR45, UR6, 0x18 ;  /* 0x000000062d067291 */ /* 0x000fd8000f8ec0ff */
.L_x_60:
[----:B------:R-:W-:Y:S02]  /*2fd0*/  LEA R2, R8, UR6, 0x3 ;  /* 0x0000000608027c11 */ /* 0x000fe4000f8e18ff */
[----:B------:R-:W-:-:S03]  /*2fe0*/  SHF.L.U32 R5, R9, 0x1f, RZ ;  /* 0x0000001f09057819 */ /* 0x000fc600000006ff */
[----:B------:R-:W-:Y:S01]  /*2ff0*/  VIADD R4, R2, 0x160 ;  /* 0x0000016002047836 */ /* 0x000fe20000000000 */
[----:B------:R-:W1:Y:S02]  /*3000*/  SYNCS.PHASECHK.TRANS64.TRYWAIT P0, [R2+URZ+0x150], R5 ;  /* 0x00015005020075a7 */ /* 0x000e6400080011ff */
[----:B-1----:R-:W-:Y:S05]  /*3010*/  @!P0 BRA `(.L_x_57) ;  /* 0x0000006000d48947 */ /* 0x002fea0003800000 */
.L_x_148:
[----:B------:R-:W-:Y:S01]  /*3020*/  ULEA UR4, UR5, UR6, 0x3 ;  /* 0x0000000605047291 */ /* 0x000fe2000f8e18ff */
[----:B------:R-:W-:Y:S02]  /*3030*/  PRMT R4, RZ, 0x654, R4 ;  /* 0x00000654ff047816 */ /* 0x000fe40000000004 */
[----:B-1----:R-:W-:Y:S01]  /*3040*/  SHF.L.U32 R5, R12, 0x1f, RZ ;  /* 0x0000001f0c057819 */ /* 0x002fe200000006ff */
[----:B------:R-:W-:Y:S01]  /*3050*/  UIADD3 UR7, UPT, UPT, UR4, 0xf0, URZ ;  /* 0x000000f004077890 */ /* 0x000fe2000fffe0ff */
[----:B------:R1:W-:Y:S05]  /*3060*/  SYNCS.ARRIVE.TRANS64.RED.A1T0 RZ, [R4+URZ], RZ ;  /* 0x000000ff04ff79a7 */ /* 0x0003ea00081004ff */
[----:B------:R-:W-:Y:S01]  /*3070*/  IMAD.U32 R7, RZ, RZ, UR7 ;  /* 0x00000007ff077e24 */ /* 0x000fe2000f8e00ff */
[----:B------:R-:W2:Y:S04]  /*3080*/  SYNCS.PHASECHK.TRANS64.TRYWAIT P0, [UR4+0x100], R5 ;  /* 0x00010005ff0075a7 */ /* 0x000ea80008001104 */
[----:B------:R-:W-:Y:S01]  /*3090*/  PRMT R6, R0, 0x654, R7 ;  /* 0x0000065400067816 */ /* 0x000fe20000000007 */
[----:B-1----:R-:W-:Y:S01]  /*30a0*/  @!P2 IMAD.MOV.U32 R4, RZ, RZ, 0x10 ;  /* 0x00000010ff04a424 */ /* 0x002fe200078e00ff */
[----:B--2---:R-:W-:Y:S06]  /*30b0*/  @!P0 BRA `(.L_x_58) ;  /* 0x0000006000c08947 */ /* 0x004fec0003800000 */
.L_x_150:
[----:B------:R-:W-:Y:S01]  /*30c0*/  ULEA UR8, UR5, UR6, 0x4 ;  /* 0x0000000605087291 */ /* 0x000fe2000f8e20ff */
[----:B------:R-:W-:Y:S01]  /*30d0*/  SEL R3, R6, R3, !P2 ;  /* 0x0000000306037207 */ /* 0x000fe20005000000 */
[----:B------:R-:W-:Y:S01]  /*30e0*/  UIADD3 UR9, UPT, UPT, UR4, 0xf0, URZ ;  /* 0x000000f004097890 */ /* 0x000fe2000fffe0ff */
[----:B-1----:R-:W-:Y:S01]  /*30f0*/  LEA R2, R11, UR6, 0x3 ;  /* 0x000000060b027c11 */ /* 0x002fe2000f8e18ff */
[----:B------:R-:W-:Y:S01]  /*3100*/  UIADD3 UR8, UPT, UPT, UR8, 0x180, URZ ;  /* 0x0000018008087890 */ /* 0x000fe2000fffe0ff */
[----:B------:R-:W-:Y:S01]  /*3110*/  SHF.L.U32 R5, R10, 0x1f, RZ ;  /* 0x0000001f0a057819 */ /* 0x000fe200000006ff */
[----:B------:R1:W-:Y:S01]  /*3120*/  @!P2 SYNCS.ARRIVE.TRANS64.RED RZ, [R3+URZ], R4 ;  /* 0x0000000403ffa9a7 */ /* 0x0003e200080004ff */
[----:B------:R-:W-:Y:S01]  /*3130*/  UIADD3 UR4, UPT, UPT, UR5, 0x1, URZ ;  /* 0x0000000105047890 */ /* 0x000fe2000fffe0ff */
[----:B------:R-:W-:-:S03]  /*3140*/  VIADD R8, R8, 0x1 ;  /* 0x0000000108087836 */ /* 0x000fc60000000000 */
[----:B------:R-:W-:Y:S02]  /*3150*/  UISETP.NE.AND UP0, UPT, UR4, 0x2, UPT ;  /* 0x000000020400788c */ /* 0x000fe4000bf05270 */
[----:B------:R-:W-:Y:S06]  /*3160*/  UGETNEXTWORKID.BROADCAST [UR8], [UR9] ;  /* 0x00000000080073ca */ /* 0x000fec0008000100 */
[----:B------:R-:W-:Y:S01]  /*3170*/  USEL UR7, URZ, 0x1, UP0 ;  /* 0x00000001ff077887 */ /* 0x000fe20008000000 */
[----:B------:R-:W-:Y:S01]  /*3180*/  ISETP.NE.AND P0, PT, R8, 0x2, PT ;  /* 0x000000020800780c */ /* 0x000fe20003f05270 */
[----:B------:R-:W-:Y:S01]  /*3190*/  USEL UR5, UR4, URZ, UP0 ;  /* 0x000000ff04057287 */ /* 0x000fe20008000000 */
[----:B------:R-:W2:Y:S03]  /*31a0*/  SYNCS.PHASECHK.TRANS64.TRYWAIT P1, [R2+URZ+0xf0], R5 ;  /* 0x0000f005020075a7 */ /* 0x000ea600080211ff */
[----:B------:R-:W-:Y:S01]  /*31b0*/  LOP3.LUT R12, R12, UR7, RZ, 0x3c, !PT ;  /* 0x000000070c0c7c12 */ /* 0x000fe2000f8e3cff */
[----:B-12---:R-:W-:Y:S07]  /*31c0*/  @!P1 BRA `(.L_x_59) ;  /* 0x0000006000949947 */ /* 0x006fee0003800000 */
.L_x_151:
[C---:B------:R-:W-:Y:S01]  /*31d0*/  LEA R4, R11.reuse, UR6, 0x4 ;  /* 0x000000060b047c11 */ /* 0x040fe2000f8e20ff */
[----:B-1----:R-:W-:Y:S01]  /*31e0*/  VIADD R2, R2, 0x100 ;  /* 0x0000010002027836 */ /* 0x002fe20000000000 */
[----:B------:R-:W-:Y:S01]  /*31f0*/  SEL R8, R8, RZ, P0 ;  /* 0x000000ff08087207 */ /* 0x000fe20000000000 */
[----:B------:R-:W-:-:S03]  /*3200*/  VIADD R11, R11, 0x1 ;  /* 0x000000010b0b7836 */ /* 0x000fc60000000000 */
[----:B------:R-:W1:Y:S01]  /*3210*/  LDS.128 R4, [R4+0x180] ;  /* 0x0001800004047984 */ /* 0x000e620000000c00 */
[----:B------:R-:W-:Y:S02]  /*3220*/  PRMT R2, RZ, 0x654, R2 ;  /* 0x00000654ff027816 */ /* 0x000fe40000000002 */
[C---:B------:R-:W-:Y:S01]  /*3230*/  ISETP.NE.AND P1, PT, R11.reuse, 0x2, PT ;  /* 0x000000020b00780c */ /* 0x040fe20003f25270 */
[----:B------:R-:W-:Y:S01]  /*3240*/  @!PT LDS RZ, [RZ] ;  /* 0x00000000fffff984 */ /* 0x000fe20000000800 */
[----:B------:R-:W-:Y:S01]  /*3250*/  @!PT LDS RZ, [RZ] ;  /* 0x00000000fffff984 */ /* 0x000fe20000000800 */
[----:B------:R-:W-:Y:S01]  /*3260*/  @!PT LDS RZ, [RZ] ;  /* 0x00000000fffff984 */ /* 0x000fe20000000800 */
[----:B------:R-:W-:Y:S01]  /*3270*/  @!PT LDS RZ, [RZ] ;  /* 0x00000000fffff984 */ /* 0x000fe20000000800 */
[----:B------:R2:W-:Y:S06]  /*3280*/  MEMBAR.ALL.CTA ;  /* 0x0000000000007992 */ /* 0x0005ec0000008000 */
[----:B--2---:R-:W2:Y:S01]  /*3290*/  FENCE.VIEW.ASYNC.S ;  /* 0x00000000000073c6 */ /* 0x004ea20000000000 */
[----:B------:R-:W-:Y:S01]  /*32a0*/  SEL R11, R11, RZ, P1 ;  /* 0x000000ff0b0b7207 */ /* 0x000fe20000800000 */
[----:B--2---:R2:W-:Y:S01]  /*32b0*/  SYNCS.ARRIVE.TRANS64.RED.A1T0 RZ, [R2+URZ], RZ ;  /* 0x000000ff02ff79a7 */ /* 0x0045e200081004ff */
[----:B-1----:R-:W-:-:S02]  /*32c0*/  LOP3.LUT P3, RZ, R6, 0x1, RZ, 0xc0, !PT ;  /* 0x0000000106ff7812 */ /* 0x002fc4000786c0ff */
[----:B------:R-:W-:-:S04]  /*32d0*/  SEL R5, RZ, 0x1, P1 ;  /* 0x00000001ff057807 */ /* 0x000fc80000800000 */
[----:B------:R-:W-:Y:S02]  /*32e0*/  LOP3.LUT R10, R10, R5, RZ, 0x3c, !PT ;  /* 0x000000050a0a7212 */ /* 0x000fe400078e3cff */
[----:B--2---:R-:W-:-:S04]  /*32f0*/  SEL R2, RZ, 0x1, P0 ;  /* 0x00000001ff027807 */ /* 0x004fc80000000000 */
[----:B------:R-:W-:Y:S01]  /*3300*/  LOP3.LUT R9, R9, R2, RZ, 0x3c, !PT ;  /* 0x0000000209097212 */ /* 0x000fe200078e3cff */
[----:B------:R-:W-:Y:S06]  /*3310*/  @P3 BRA `(.L_x_60) ;  /* 0xfffffffc002c3947 */ /* 0x000fec000383ffff */
[----:B------:R-:W-:Y:S01]  /*3320*/  ULEA UR4, UR5, UR6, 0x3 ;  /* 0x0000000605047291 */ /* 0x000fe2000f8e18ff */
[----:B------:R-:W-:-:S08]  /*3330*/  SHF.L.U32 R3, R12, 0x1f, RZ ;  /* 0x0000001f0c037819 */ /* 0x000fd000000006ff */
[----:B------:R-:W1:Y:S02]  /*3340*/  SYNCS.PHASECHK.TRANS64 P0, [UR4+0x100], R3 ;  /* 0x00010003ff0075a7 */ /* 0x000e640008001004 */
[----:B-1----:R-:W-:Y:S05]  /*3350*/  @P0 BRA `(.L_x_61) ;  /* 0x0000000000080947 */ /* 0x002fea0003800000 */
[----:B------:R-:W1:Y:S02]  /*3360*/  SYNCS.PHASECHK.TRANS64.TRYWAIT P0, [UR4+0x100], R3 ;  /* 0x00010003ff0075a7 */ /* 0x000e640008001104 */
[----:B-1----:R-:W-:Y:S05]  /*3370*/  @!P0 BRA `(.L_x_62) ;  /* 0x00000060003c8947 */ /* 0x002fea0003800000 */
.L_x_61:
[----:B------:R-:W-:-:S04]  /*3380*/  UIADD3 UR7, UPT, UPT, UR5, 0x1, URZ ;  /* 0x0000000105077890 */ /* 0x000fc8000fffe0ff */
[----:B------:R-:W-:-:S04]  /*3390*/  UISETP.NE.AND UP0, UPT, UR7, 0x2, UPT ;  /* 0x000000020700788c */ /* 0x000fc8000bf05270 */
[----:B------:R-:W-:Y:S02]  /*33a0*/  USEL UR8, URZ, 0x1, UP0 ;  /* 0x00000001ff087887 */ /* 0x000fe40008000000 */
[----:B------:R-:W-:-:S04]  /*33b0*/  USEL UR7, UR7, URZ, UP0 ;  /* 0x000000ff07077287 */ /* 0x000fc80008000000 */
[----:B------:R-:W-:Y:S01]  /*33c0*/  ULEA UR7, UR7, UR6, 0x3 ;  /* 0x0000000607077291 */ /* 0x000fe2000f8e18ff */
[----:B-1----:R-:W-:-:S04]  /*33d0*/  LOP3.LUT R3, R12, UR8, RZ, 0x3c, !PT ;  /* 0x000000080c037c12 */ /* 0x002fc8000f8e3cff */
[----:B------:R-:W-:-:S04]  /*33e0*/  SHF.L.U32 R0, R3, 0x1f, RZ ;  /* 0x0000001f03007819 */ /* 0x000fc800000006ff */
[----:B------:R-:W1:Y:S02]  /*33f0*/  SYNCS.PHASECHK.TRANS64 P0, [UR7+0x100], R0 ;  /* 0x00010000ff0075a7 */ /* 0x000e640008001007 */
[----:B-1----:R-:W-:Y:S05]  /*3400*/  @P0 EXIT ;  /* 0x000000000000094d */ /* 0x002fea0003800000 */
[----:B------:R-:W-:Y:S02]  /*3410*/  SHF.L.U32 R3, R3, 0x1f, RZ ;  /* 0x0000001f03037819 */ /* 0x000fe400000006ff */
[----:B------:R-:W-:-:S07]  /*3420*/  MOV R0, UR7 ;  /* 0x0000000700007c02 */ /* 0x000fce0008000f00 */
.L_x_63:
[----:B-1----:R1:W2:Y:S02]  /*3430*/  SYNCS.PHASECHK.TRANS64.TRYWAIT P0, [R0+URZ+0x100], R3 ;  /* 0x00010003000075a7 */ /* 0x0022a400080011ff */
[----:B--2---:R-:W-:Y:S05]  /*3440*/  @!P0 NANOSLEEP.SYNCS 0x989680 ;  /* 0x009896800000895d */ /* 0x004fea0003900000 */
[----:B------:R-:W2:Y:S02]  /*3450*/  @!P0 SYNCS.PHASECHK.TRANS64 P0, [R0+URZ+0x100], R3 ;  /* 0x00010003000085a7 */ /* 0x000ea400080010ff */
[----:B--2---:R-:W-:Y:S05]  /*3460*/  @P0 EXIT ;  /* 0x000000000000094d */ /* 0x004fea0003800000 */
[----:B------:R-:W-:Y:S05]  /*3470*/  BRA `(.L_x_63) ;  /* 0xfffffffc00ec7947 */ /* 0x000fea000383ffff */
.L_x_56:
[----:B------:R-:W-:Y:S05]  /*3480*/  BRA.U UP4, `(.L_x_64) ;  /* 0x0000000d04847547 */ /* 0x000fea000b800000 */
[----:B------:R-:W-:Y:S01]  /*3490*/  UMOV UR4, 0x40 ;  /* 0x0000004000047882 */ /* 0x000fe20000000000 */
[----:B------:R-:W-:Y:S01]  /*34a0*/  NOP ;  /* 0x0000000000007918 */ /* 0x000fe20000000000 */
[----:B------:R-:W-:Y:S01]  /*34b0*/  ULEA UR5, UR45, UR4, 0x18 ;  /* 0x000000042d057291 */ /* 0x000fe2000f8ec0ff */
[----:B------:R-:W-:Y:S02]  /*34c0*/  UMOV UR6, 0x400 ;  /* 0x0000040000067882 */ /* 0x000fe40000000000 */
[----:B------:R-:W-:-:S06]  /*34d0*/  ULEA UR6, UR45, UR6, 0x18 ;  /* 0x000000062d067291 */ /* 0x000fcc000f8ec0ff */
[----:B------:R-:W1:Y:S02]  /*34e0*/  LDS.U8 R0, [UR5+0x1c] ;  /* 0x00001c05ff007984 */ /* 0x000e640008000000 */
[----:B-1----:R-:W-:-:S13]  /*34f0*/  ISETP.NE.AND P0, PT, R0, RZ, PT ;  /* 0x000000ff0000720c */ /* 0x002fda0003f05270 */
[----:B------:R-:W-:Y:S05]  /*3500*/  @P0 BRA `(.L_x_65) ;  /* 0x0000000000580947 */ /* 0x000fea0003800000 */
[----:B------:R-:W-:-:S13]  /*3510*/  ELECT P0, URZ, PT ;  /* 0x0000000000ff782f */ /* 0x000fda0003800000 */
[----:B------:R-:W-:Y:S05]  /*3520*/  @!P0 BRA `(.L_x_66) ;  /* 0x0000000000608947 */ /* 0x000fea0003800000 */
[----:B------:R-:W-:Y:S01]  /*3530*/  UMOV UR4, 0x10 ;  /* 0x0000001000047882 */ /* 0x000fe20000000000 */
[----:B------:R-:W-:Y:S01]  /*3540*/  HFMA2 R0, -RZ, RZ, 0, 5.9604644775390625e-08 ;  /* 0x00000001ff007431 */ /* 0x000fe200000001ff */
[----:B------:R-:W-:-:S03]  /*3550*/  MOV R3, 0xffff ;  /* 0x0000ffff00037802 */ /* 0x000fc60000000f00 */
[----:B------:R-:W-:Y:S04]  /*3560*/  DEPBAR.LE SB1, 0x36 ;  /* 0x00009d800000791a */ /* 0x000fe80000000000 */
[----:B------:R-:W1:Y:S02]  /*3570*/  UTCATOMSWS.FIND_AND_SET.ALIGN UP0, UR4, UR4 ;  /* 0x00000004000475e3 */ /* 0x000e640008000800 */
[----:B-1----:R-:W-:Y:S01]  /*3580*/  MOV R4, UR4 ;  /* 0x0000000400047c02 */ /* 0x002fe20008000f00 */
[----:B------:R-:W-:Y:S06]  /*3590*/  BRA.U UP0, `(.L_x_67) ;  /* 0x0000000100187547 */ /* 0x000fec000b800000 */
.L_x_68:
[----:B------:R-:W-:Y:S05]  /*35a0*/  NANOSLEEP 0x64 ;  /* 0x000000640000795d */ /* 0x000fea0003800000 */
[----:B------:R-:W-:-:S05]  /*35b0*/  UMOV UR4, 0x10 ;  /* 0x0000001000047882 */ /* 0x000fca0000000000 */
[----:B------:R-:W-:Y:S04]  /*35c0*/  DEPBAR.LE SB1, 0x36 ;  /* 0x00009d800000791a */ /* 0x000fe80000000000 */
[----:B------:R-:W1:Y:S02]  /*35d0*/  UTCATOMSWS.FIND_AND_SET.ALIGN UP0, UR4, UR4 ;  /* 0x00000004000475e3 */ /* 0x000e640008000800 */
[----:B-1----:R-:W-:Y:S01]  /*35e0*/  MOV R4, UR4 ;  /* 0x0000000400047c02 */ /* 0x002fe20008000f00 */
[----:B------:R-:W-:Y:S05]  /*35f0*/  BRA.U !UP0, `(.L_x_68) ;  /* 0xfffffffd08e87547 */ /* 0x000fea000b83ffff */
.L_x_67:
[-C--:B------:R-:W-:Y:S02]  /*3600*/  SHF.L.U32 R3, R3, R4.reuse, RZ ;  /* 0x0000000403037219 */ /* 0x080fe400000006ff */
[----:B------:R-:W-:Y:S01]  /*3610*/  SHF.L.U32 R0, R0, R4, RZ ;  /* 0x0000000400007219 */ /* 0x000fe200000006ff */
[----:B------:R-:W-:Y:S02]  /*3620*/  IMAD.SHL.U32 R4, R4, 0x20, RZ ;  /* 0x0000002004047824 */ /* 0x000fe400078e00ff */
[----:B------:R1:W-:Y:S04]  /*3630*/  ATOMS.OR RZ, [UR5+0x14], R3 ;  /* 0x00001403ffff798c */ /* 0x0003e8000b000005 */
[----:B------:R1:W-:Y:S04]  /*3640*/  ATOMS.OR RZ, [UR5+0x18], R0 ;  /* 0x00001800ffff798c */ /* 0x0003e8000b000005 */
[----:B------:R1:W-:Y:S01]  /*3650*/  STS [UR6+0x1a0], R4 ;  /* 0x0001a004ff007988 */ /* 0x0003e20008000806 */
[----:B------:R-:W-:Y:S05]  /*3660*/  BRA `(.L_x_66) ;  /* 0x0000000000107947 */ /* 0x000fea0003800000 */
.L_x_65:
[----:B------:R-:W-:Y:S02]  /*3670*/  MOV R0, 0xffffffff ;  /* 0xffffffff00007802 */ /* 0x000fe40000000f00 */
[----:B------:R-:W-:-:S03]  /*3680*/  MOV R4, 0x36b0 ;  /* 0x000036b000047802 */ /* 0x000fc60000000f00 */
[----:B------:R1:W-:Y:S04]  /*3690*/  STS [UR6+0x1a0], R0 ;  /* 0x0001a000ff007988 */ /* 0x0003e80008000806 */
[----:B-1---5:R-:W-:Y:S05]  /*36a0*/  CALL.REL.NOINC `($__internal_1_$__cuda_sm10x_tcgen05_guardrail_trap_phase_invalid_during_alloc) ;  /* 0x0000006000fc7944 */ /* 0x022fea0003c00000 */
.L_x_66:
[----:B------:R-:W-:Y:S05]  /*36b0*/  WARPSYNC.ALL ;  /* 0x0000000000007948 */ /* 0x000fea0003800000 */
[----:B------:R-:W2:Y:S01]  /*36c0*/  S2UR UR4, SR_CgaCtaId ;  /* 0x00000000000479c3 */ /* 0x000ea20000008800 */
[----:B------:R-:W-:Y:S01]  /*36d0*/  UMOV UR17, 0x400 ;  /* 0x0000040000117882 */ /* 0x000fe20000000000 */
[----:B------:R-:W-:-:S06]  /*36e0*/  NOP ;  /* 0x0000000000007918 */ /* 0x000fcc0000000000 */
[----:B------:R-:W-:Y:S06]  /*36f0*/  BAR.ARV 0x6, 0xa0 ;  /* 0x0182800000007b1d */ /* 0x000fec0000002000 */
[----:B------:R-:W3:Y:S01]  /*3700*/  LDCU UR5, c[0x0][0x38c] ;  /* 0x00007180ff0577ac */ /* 0x000ee20008000800 */
[----:B------:R-:W-:Y:S01]  /*3710*/  LOP3.LUT R2, R2, 0xffff, RZ, 0xc0, !PT ;  /* 0x0000ffff02027812 */ /* 0x000fe200078ec0ff */
[----:B------:R-:W-:Y:S01]  /*3720*/  IMAD.MOV.U32 R11, RZ, RZ, 0x1 ;  /* 0x00000001ff0b7424 */ /* 0x000fe200078e00ff */
[----:B------:R-:W-:Y:S01]  /*3730*/  CS2R R8, SRZ ;  /* 0x0000000000087805 */ /* 0x000fe2000001ff00 */
[----:B------:R-:W4:Y:S01]  /*3740*/  LDCU UR8, c[0x0][0x38c] ;  /* 0x00007180ff0877ac */ /* 0x000f220008000800 */
[----:B------:R-:W-:Y:S01]  /*3750*/  R2UR UR19, R2 ;  /* 0x00000000021372ca */ /* 0x000fe200000e0000 */
[----:B------:R-:W-:Y:S01]  /*3760*/  IMAD.MOV.U32 R10, RZ, RZ, RZ ;  /* 0x000000ffff0a7224 */ /* 0x000fe200078e00ff */
[----:B------:R-:W-:Y:S01]  /*3770*/  UMOV UR23, URZ ;  /* 0x000000ff00177c82 */ /* 0x000fe20008000000 */
[----:B------:R-:W-:Y:S01]  /*3780*/  UMOV UR14, URZ ;  /* 0x000000ff000e7c82 */ /* 0x000fe20008000000 */
[----:B--2---:R-:W-:Y:S01]  /*3790*/  ULEA UR17, UR4, UR17, 0x18 ;  /* 0x0000001104117291 */ /* 0x004fe2000f8ec0ff */
[----:B------:R-:W-:Y:S01]  /*37a0*/  UMOV UR26, 0x0 ;  /* 0x00000000001a7882 */ /* 0x000fe20000000000 */
[----:B------:R-:W-:-:S02]  /*37b0*/  UMOV UR27, 0x8200010 ;  /* 0x08200010001b7882 */ /* 0x000fc40000000000 */
[----:B------:R-:W-:Y:S02]  /*37c0*/  UIADD3 UR6, UPT, UPT, UR17, 0x8400, URZ ;  /* 0x0000840011067890 */ /* 0x000fe4000fffe0ff */
[----:B------:R-:W-:Y:S02]  /*37d0*/  UIADD3 UR7, UPT, UPT, UR17, 0x20400, URZ ;  /* 0x0002040011077890 */ /* 0x000fe4000fffe0ff */
[----:B---3--:R-:W-:Y:S01]  /*37e0*/  UIADD3 UR5, UPT, UPT, UR5, 0x3f, URZ ;  /* 0x0000003f05057890 */ /* 0x008fe2000fffe0ff */
[----:B-1----:R-:W1:Y:S01]  /*37f0*/  LDS R0, [UR17+0x1a0] ;  /* 0x0001a011ff007984 */ /* 0x002e620008000800 */
[----:B------:R-:W-:Y:S02]  /*3800*/  USHF.R.U32.HI UR6, URZ, 0x4, UR6 ;  /* 0x00000004ff067899 */ /* 0x000fe40008011606 */
[----:B------:R-:W-:Y:S02]  /*3810*/  USHF.R.S32.HI UR4, URZ, 0x1f, UR5 ;  /* 0x0000001fff047899 */ /* 0x000fe40008011405 */
[----:B------:R-:W-:-:S02]  /*3820*/  ULOP3.LUT UR6, UR6, 0x3fff, URZ, 0xc0, !UPT ;  /* 0x00003fff06067892 */ /* 0x000fc4000f8ec0ff */
[----:B------:R-:W-:Y:S02]  /*3830*/  ULEA.HI UR4, UR4, UR5, URZ, 0x6 ;  /* 0x0000000504047291 */ /* 0x000fe4000f8f30ff */
[----:B------:R-:W-:Y:S02]  /*3840*/  USHF.R.U32.HI UR5, URZ, 0x4, UR7 ;  /* 0x00000004ff057899 */ /* 0x000fe40008011607 */
[----:B------:R-:W-:Y:S02]  /*3850*/  USHF.R.S32.HI UR28, URZ, 0x6, UR4 ;  /* 0x00000006ff1c7899 */ /* 0x000fe40008011404 */
[----:B------:R-:W-:Y:S02]  /*3860*/  ULOP3.LUT UR5, UR5, 0x3fff, URZ, 0xc0, !UPT ;  /* 0x00003fff05057892 */ /* 0x000fe4000f8ec0ff */
[----:B------:R-:W-:Y:S02]  /*3870*/  UISETP.LT.AND UP0, UPT, UR28, 0x1, UPT ;  /* 0x000000011c00788c */ /* 0x000fe4000bf01270 */
[----:B------:R-:W-:-:S02]  /*3880*/  ULOP3.LUT UR20, UR6, 0x10000, URZ, 0xfc, !UPT ;  /* 0x0001000006147892 */ /* 0x000fc4000f8efcff */
[----:B------:R-:W-:Y:S02]  /*3890*/  USEL UR29, UR28, 0x1, !UP0 ;  /* 0x000000011c1d7887 */ /* 0x000fe4000c000000 */
[----:B------:R-:W-:Y:S02]  /*38a0*/  ULOP3.LUT UR21, UR5, 0x10000, URZ, 0xfc, !UPT ;  /* 0x0001000005157892 */ /* 0x000fe4000f8efcff */
[----:B------:R-:W-:Y:S02]  /*38b0*/  UIADD3 UR29, UPT, UPT, -UR29, URZ, URZ ;  /* 0x000000ff1d1d7290 */ /* 0x000fe4000fffe1ff */
[----:B----4-:R-:W-:Y:S01]  /*38c0*/  UISETP.GE.AND UP4, UPT, UR8, 0x1, UPT ;  /* 0x000000010800788c */ /* 0x010fe2000bf86270 */
[----:B------:R-:W-:Y:S01]  /*38d0*/  UMOV UR24, 0x0 ;  /* 0x0000000000187882 */ /* 0x000fe20000000000 */
[----:B------:R-:W-:Y:S01]  /*38e0*/  UMOV UR25, 0x8200010 ;  /* 0x0820001000197882 */ /* 0x000fe20000000000 */
[----:B-1----:R-:W-:-:S15]  /*38f0*/  R2UR UR30, R0 ;  /* 0x00000000001e72ca */ /* 0x002fde00000e0000 */
.L_x_75:
[----:B------:R-:W-:Y:S02]  /*3900*/  LEA R0, R10, UR17, 0x3 ;  /* 0x000000110a007c11 */ /* 0x000fe4000f8e18ff */
[----:B------:R-:W-:Y:S02]  /*3910*/  SHF.L.U32 R5, R9, 0x1f, RZ ;  /* 0x0000001f09057819 */ /* 0x000fe400000006ff */
[----:B------:R-:W-:Y:S01]  /*3920*/  PLOP3.LUT P0, PT, PT, PT, UP4, 0x80, 0x8 ;  /* 0x000000000008781c */ /* 0x000fe20003f0f048 */
[----:B------:R-:W-:Y:S01]  /*3930*/  VIADD R3, R0, 0x100 ;  /* 0x0000010000037836 */ /* 0x000fe20000000000 */
[----:B-1----:R-:W1:Y:S02]  /*3940*/  SYNCS.PHASECHK.TRANS64.TRYWAIT P1, [R0+URZ+0xf0], R5 ;  /* 0x0000f005000075a7 */ /* 0x002e6400080211ff */
[----:B-1-3--:R-:W-:Y:S09]  /*3950*/  @!P1 BRA `(.L_x_69) ;  /* 0x0000005800dc9947 */ /* 0x00aff20003800000 */
.L_x_153:
[----:B------:R-:W-:Y:S01]  /*3960*/  LEA R4, R10, UR17, 0x4 ;  /* 0x000000110a047c11 */ /* 0x000fe2000f8e20ff */
[----:B------:R-:W-:Y:S01]  /*3970*/  @UP4 ULEA UR4, UR14, UR17, 0x3 ;  /* 0x000000110e044291 */ /* 0x000fe2000f8e18ff */
[----:B------:R-:W-:Y:S01]  /*3980*/  PLOP3.LUT P2, PT, PT, PT, PT, 0x80, 0x8 ;  /* 0x000000000008781c */ /* 0x000fe20003f4f070 */
[----:B------:R-:W-:Y:S01]  /*3990*/  ULEA UR22, UR23, UR17, 0x3 ;  /* 0x0000001117167291 */ /* 0x000fe2000f8e18ff */
[----:B------:R-:W-:Y:S01]  /*39a0*/  PRMT R3, RZ, 0x654, R3 ;  /* 0x00000654ff037816 */ /* 0x000fe20000000003 */
[----:B------:R-:W-:Y:S01]  /*39b0*/  ULEA UR18, UR23, UR30, 0x7 ;  /* 0x0000001e17127291 */ /* 0x000fe2000f8e38ff */
[----:B-1----:R-:W1:Y:S01]  /*39c0*/  LDS.128 R4, [R4+0x180] ;  /* 0x0001800004047984 */ /* 0x002e620000000c00 */
[----:B------:R-:W-:Y:S02]  /*39d0*/  @P0 SHF.L.U32 R2, R8, 0x1f, RZ ;  /* 0x0000001f08020819 */ /* 0x000fe400000006ff */
[----:B------:R-:W-:Y:S01]  /*39e0*/  SHF.L.U32 R0, R11, 0x1f, RZ ;  /* 0x0000001f0b007819 */ /* 0x000fe200000006ff */
[----:B------:R-:W-:Y:S01]  /*39f0*/  @!PT LDS RZ, [RZ] ;  /* 0x00000000fffff984 */ /* 0x000fe20000000800 */
[----:B------:R-:W-:Y:S01]  /*3a00*/  @!PT LDS RZ, [RZ] ;  /* 0x00000000fffff984 */ /* 0x000fe20000000800 */
[----:B------:R-:W-:Y:S01]  /*3a10*/  @!PT LDS RZ, [RZ] ;  /* 0x00000000fffff984 */ /* 0x000fe20000000800 */
[----:B------:R-:W-:Y:S01]  /*3a20*/  @!PT LDS RZ, [RZ] ;  /* 0x00000000fffff984 */ /* 0x000fe20000000800 */
[----:B------:R2:W-:Y:S06]  /*3a30*/  MEMBAR.ALL.CTA ;  /* 0x0000000000007992 */ /* 0x0005ec0000008000 */
[----:B--2---:R-:W2:Y:S02]  /*3a40*/  FENCE.VIEW.ASYNC.S ;  /* 0x00000000000073c6 */ /* 0x004ea40000000000 */
[----:B--2---:R2:W-:Y:S01]  /*3a50*/  SYNCS.ARRIVE.TRANS64.RED.A1T0 RZ, [R3+URZ], RZ ;  /* 0x000000ff03ff79a7 */ /* 0x0045e200081004ff */
[----:B------:R2:W3:Y:S01]  /*3a60*/  @P0 SYNCS.PHASECHK.TRANS64.TRYWAIT P2, [UR4], R2 ;  /* 0x00000002ff0005a7 */ /* 0x0004e20008041104 */
[----:B-1----:R-:W-:Y:S01]  /*3a70*/  LOP3.LUT P1, RZ, R6, 0x1, RZ, 0xc0, !PT ;  /* 0x0000000106ff7812 */ /* 0x002fe2000782c0ff */
[----:B------:R-:W1:Y:S02]  /*3a80*/  SYNCS.PHASECHK.TRANS64.TRYWAIT P0, [UR22+0x130], R0 ;  /* 0x00013000ff0075a7 */ /* 0x000e640008001116 */
[----:B-123--:R-:W-:Y:S10]  /*3a90*/  @!P0 BRA `(.L_x_70) ;  /* 0x0000005800a08947 */ /* 0x00eff40003800000 */
.L_x_155:
[----:B------:R-:W-:Y:S01]  /*3aa0*/  IADD3 R10, PT, PT, R10, 0x1, RZ ;  /* 0x000000010a0a7810 */ /* 0x000fe20007ffe0ff */
[----:B------:R-:W-:Y:S06]  /*3ab0*/  BRA.U !UP4, `(.L_x_71) ;  /* 0x000000010c987547 */ /* 0x000fec000b800000 */
[----:B------:R-:W-:Y:S01]  /*3ac0*/  UPLOP3.LUT UP2, UPT, UPT, UPT, UPT, 0x40, 0x4 ;  /* 0x000000000004789c */ /* 0x000fe20003f4e870 */
[----:B------:R-:W-:Y:S01]  /*3ad0*/  UMOV UR16, UR29 ;  /* 0x0000001d00107c82 */ /* 0x000fe20008000000 */
[----:B------:R-:W-:Y:S01]  /*3ae0*/  UMOV UR15, UR28 ;  /* 0x0000001c000f7c82 */ /* 0x000fe20008000000 */
[----:B------:R-:W-:-:S08]  /*3af0*/  UMOV UR6, UR14 ;  /* 0x0000000e00067c82 */ /* 0x000fd00008000000 */
.L_x_74:
[----:B------:R-:W-:Y:S02]  /*3b00*/  UIADD3 UR16, UPT, UPT, UR16, 0x1, URZ ;  /* 0x0000000110107890 */ /* 0x000fe4000fffe0ff */
[----:B--2---:R-:W-:Y:S02]  /*3b10*/  ULEA UR5, UR6, UR17, 0x3 ;  /* 0x0000001106057291 */ /* 0x004fe4000f8e18ff */
[----:B------:R-:W-:Y:S01]  /*3b20*/  UISETP.NE.AND UP3, UPT, UR16, URZ, UPT ;  /* 0x000000ff1000728c */ /* 0x000fe2000bf65270 */
[----:B---3--:R-:W-:Y:S10]  /*3b30*/  @P2 BRA `(.L_x_72) ;  /* 0x00000000000c2947 */ /* 0x008ff40003800000 */
[----:B-1----:R-:W-:Y:S04]  /*3b40*/  SHF.L.U32 R3, R8, 0x1f, RZ ;  /* 0x0000001f08037819 */ /* 0x002fe800000006ff */
[----:B------:R-:W1:Y:S02]  /*3b50*/  SYNCS.PHASECHK.TRANS64.TRYWAIT P0, [UR5], R3 ;  /* 0x00000003ff0075a7 */ /* 0x000e640008001105 */
[----:B-1----:R-:W-:Y:S05]  /*3b60*/  @!P0 BRA `(.L_x_73) ;  /* 0x0000005800848947 */ /* 0x002fea0003800000 */
.L_x_72:
[----:B------:R-:W-:Y:S01]  /*3b70*/  UISETP.NE.AND UP0, UPT, UR15, 0x1, UPT ;  /* 0x000000010f00788c */ /* 0x000fe2000bf05270 */
[----:B------:R-:W-:Y:S01]  /*3b80*/  PLOP3.LUT P2, PT, PT, PT, PT, 0x80, 0x8 ;  /* 0x000000000008781c */ /* 0x000fe20003f4f070 */
[----:B------:R-:W-:Y:S02]  /*3b90*/  UIADD3 UR4, UPT, UPT, UR6, 0x1, URZ ;  /* 0x0000000106047890 */ /* 0x000fe4000fffe0ff */
[----:B------:R-:W-:Y:S02]  /*3ba0*/  ULEA UR12, UR6, UR21, 0x9 ;  /* 0x00000015060c7291 */ /* 0x000fe4000f8e48ff */
[----:B------:R-:W-:Y:S01]  /*3bb0*/  UISETP.NE.AND UP1, UPT, UR4, 0xc, UPT ;  /* 0x0000000c0400788c */ /* 0x000fe2000bf25270 */
[----:B------:R-:W-:Y:S01]  /*3bc0*/  PLOP3.LUT P0, PT, PT, PT, UP0, 0x80, 0x8 ;  /* 0x000000000008781c */ /* 0x000fe20003f0f008 */
[----:B------:R-:W-:Y:S02]  /*3bd0*/  UIADD3 UR10, UPT, UPT, UR12, 0x2, URZ ;  /* 0x000000020c0a7890 */ /* 0x000fe4000fffe0ff */
[----:B------:R-:W-:Y:S02]  /*3be0*/  USEL UR7, URZ, 0x1, UP1 ;  /* 0x00000001ff077887 */ /* 0x000fe40008800000 */
[----:B------:R-:W-:Y:S02]  /*3bf0*/  USEL UR14, UR4, URZ, UP1 ;  /* 0x000000ff040e7287 */ /* 0x000fe40008800000 */
[----:B------:R-:W-:Y:S02]  /*3c00*/  UIADD3 UR15, UPT, UPT, UR15, -0x1, URZ ;  /* 0xffffffff0f0f7890 */ /* 0x000fe4000fffe0ff */
[----:B------:R-:W-:Y:S01]  /*3c10*/  @UP0 ULEA UR4, UR14, UR17, 0x3 ;  /* 0x000000110e040291 */ /* 0x000fe2000f8e18ff */
[----:B------:R-:W-:Y:S01]  /*3c20*/  LOP3.LUT R8, R8, UR7, RZ, 0x3c, !PT ;  /* 0x0000000708087c12 */ /* 0x000fe2000f8e3cff */
[----:B------:R-:W-:Y:S01]  /*3c30*/  UIADD3 UR7, UPT, UPT, UR5, 0x60, URZ ;  /* 0x0000006005077890 */ /* 0x000fe2000fffe0ff */
[----:B------:R-:W-:Y:S02]  /*3c40*/  UMOV UR13, 0x80004020 ;  /* 0x80004020000d7882 */ /* 0x000fe40000000000 */
[----:B-1----:R-:W-:Y:S01]  /*3c50*/  @P0 SHF.L.U32 R0, R8, 0x1f, RZ ;  /* 0x0000001f08000819 */ /* 0x002fe200000006ff */
[----:B------:R-:W-:Y:S01]  /*3c60*/  UMOV UR5, 0x80004020 ;  /* 0x8000402000057882 */ /* 0x000fe20000000000 */
[----:B------:R-:W-:Y:S01]  /*3c70*/  UMOV UR11, 0x80004020 ;  /* 0x80004020000b7882 */ /* 0x000fe20000000000 */
[----:B------:R-:W-:Y:S01]  /*3c80*/  UMOV UR9, 0x80004020 ;  /* 0x8000402000097882 */ /* 0x000fe20000000000 */
[----:B------:R2:W3:Y:S01]  /*3c90*/  @P0 SYNCS.PHASECHK.TRANS64.TRYWAIT P2, [UR4], R0 ;  /* 0x00000000ff0005a7 */ /* 0x0004e20008041104 */
[----:B------:R-:W-:Y:S03]  /*3ca0*/  ULEA UR4, UR6, UR20, 0x9 ;  /* 0x0000001406047291 */ /* 0x000fe6000f8e48ff */
[----:B------:R-:W-:Y:S01]  /*3cb0*/  UMOV UR6, UR14 ;  /* 0x0000000e00067c82 */ /* 0x000fe20008000000 */
[----:B------:R-:W-:Y:S05]  /*3cc0*/  UIADD3 UR8, UPT, UPT, UR4, 0x2, URZ ;  /* 0x0000000204087890 */ /* 0x000fea000fffe0ff */
[----:B------:R2:W-:Y:S01]  /*3cd0*/  UTCQMMA gdesc[UR4], gdesc[UR12], tmem[UR18], tmem[UR26], idesc[UR27], UP2 ;  /* 0x00ff1a0c040075ea */ /* 0x0005e20009000312 */
[----:B------:R-:W-:Y:S03]  /*3ce0*/  UPLOP3.LUT UP2, UPT, UPT, UPT, UPT, 0x80, 0x8 ;  /* 0x000000000008789c */ /* 0x000fe60003f4f070 */
[----:B------:R2:W-:Y:S01]  /*3cf0*/  UTCQMMA gdesc[UR8], gdesc[UR10], tmem[UR18], tmem[UR24], idesc[UR25], UPT ;  /* 0x00ff180a080075ea */ /* 0x0005e2000b800312 */
[----:B------:R2:W-:Y:S01]  /*3d00*/  UTCBAR.MULTICAST [UR7], URZ, UR19 ;  /* 0x000000ff070073e9 */ /* 0x0005e20008000813 */
[----:B------:R-:W-:Y:S06]  /*3d10*/  BRA.U UP3, `(.L_x_74) ;  /* 0xfffffffd03787547 */ /* 0x000fec000b83ffff */
.L_x_71:
[----:B--2---:R-:W-:Y:S01]  /*3d20*/  UIADD3 UR4, UPT, UPT, UR23, 0x1, URZ ;  /* 0x0000000117047890 */ /* 0x004fe2000fffe0ff */
[C---:B------:R-:W-:Y:S01]  /*3d30*/  ISETP.NE.AND P0, PT, R10.reuse, 0x2, PT ;  /* 0x000000020a00780c */ /* 0x040fe20003f05270 */
[----:B------:R-:W-:Y:S02]  /*3d40*/  UIADD3 UR5, UPT, UPT, UR22, 0x110, URZ ;  /* 0x0000011016057890 */ /* 0x000fe4000fffe0ff */
[----:B------:R-:W-:Y:S01]  /*3d50*/  UISETP.NE.AND UP0, UPT, UR4, 0x4, UPT ;  /* 0x000000040400788c */ /* 0x000fe2000bf05270 */
[----:B-1----:R-:W-:Y:S02]  /*3d60*/  SEL R0, RZ, 0x1, P0 ;  /* 0x00000001ff007807 */ /* 0x002fe40000000000 */
[----:B------:R-:W-:Y:S01]  /*3d70*/  SEL R10, R10, RZ, P0 ;  /* 0x000000ff0a0a7207 */ /* 0x000fe20000000000 */
[----:B------:R-:W-:Y:S01]  /*3d80*/  USEL UR6, URZ, 0x1, UP0 ;  /* 0x00000001ff067887 */ /* 0x000fe20008000000 */
[----:B------:R-:W-:Y:S01]  /*3d90*/  LOP3.LUT R9, R9, R0, RZ, 0x3c, !PT ;  /* 0x0000000009097212 */ /* 0x000fe200078e3cff */
[----:B------:R-:W-:Y:S01]  /*3da0*/  USEL UR23, UR4, URZ, UP0 ;  /* 0x000000ff04177287 */ /* 0x000fe20008000000 */
[----:B------:R1:W-:Y:S03]  /*3db0*/  UTCBAR [UR5], URZ ;  /* 0x000000ff050073e9 */ /* 0x0003e600080000ff */
[----:B------:R-:W-:Y:S01]  /*3dc0*/  LOP3.LUT R11, R11, UR6, RZ, 0x3c, !PT ;  /* 0x000000060b0b7c12 */ /* 0x000fe2000f8e3cff */
[----:B------:R-:W-:Y:S07]  /*3dd0*/  @P1 BRA `(.L_x_75) ;  /* 0xfffffff800c81947 */ /* 0x000fee000383ffff */
[----:B------:R-:W2:Y:S01]  /*3de0*/  S2UR UR8, SR_CgaCtaId ;  /* 0x00000000000879c3 */ /* 0x000ea20000008800 */
[----:B------:R-:W-:Y:S01]  /*3df0*/  ELECT P0, URZ, PT ;  /* 0x0000000000ff782f */ /* 0x000fe20003800000 */
[----:B------:R-:W-:Y:S01]  /*3e00*/  IMAD.MOV.U32 R0, RZ, RZ, 0x1 ;  /* 0x00000001ff007424 */ /* 0x000fe200078e00ff */
[----:B------:R-:W-:Y:S01]  /*3e10*/  UIADD3 UR17, UPT, UPT, UR17, 0x130, URZ ;  /* 0x0000013011117890 */ /* 0x000fe2000fffe0ff */
[----:B------:R-:W-:Y:S01]  /*3e20*/  SHF.L.U32 R3, R11, 0x1f, RZ ;  /* 0x0000001f0b037819 */ /* 0x000fe200000006ff */
[----:B------:R-:W-:-:S03]  /*3e30*/  UMOV UR4, 0x40 ;  /* 0x0000004000047882 */ /* 0x000fc60000000000 */
[----:B------:R-:W-:Y:S01]  /*3e40*/  UVIRTCOUNT.DEALLOC.SMPOOL 0x80 ;  /* 0x000000800000784c */ /* 0x000fe20000000000 */
[----:B--2---:R-:W-:Y:S02]  /*3e50*/  ULEA UR8, UR8, UR4, 0x18 ;  /* 0x0000000408087291 */ /* 0x004fe4000f8ec0ff */
[----:B------:R-:W-:-:S07]  /*3e60*/  ULEA UR4, UR23, UR17, 0x3 ;  /* 0x0000001117047291 */ /* 0x000fce000f8e18ff */
[----:B------:R2:W-:Y:S02]  /*3e70*/  @P0 STS.U8 [UR8+0x1c], R0 ;  /* 0x00001c00ff000988 */ /* 0x0005e40008000008 */
[----:B------:R-:W4:Y:S02]  /*3e80*/  SYNCS.PHASECHK.TRANS64.TRYWAIT P0, [UR4], R3 ;  /* 0x00000003ff0075a7 */ /* 0x000f240008001104 */
[----:B--2-4-:R-:W-:Y:S05]  /*3e90*/  @!P0 BRA `(.L_x_76) ;  /* 0x0000005400d08947 */ /* 0x014fea0003800000 */
.L_x_158:
[----:B------:R-:W-:-:S04]  /*3ea0*/  UIADD3 UR4, UPT, UPT, UR23, 0x1, URZ ;  /* 0x0000000117047890 */ /* 0x000fc8000fffe0ff */
[----:B------:R-:W-:-:S04]  /*3eb0*/  UISETP.NE.AND UP0, UPT, UR4, 0x4, UPT ;  /* 0x000000040400788c */ /* 0x000fc8000bf05270 */
[----:B------:R-:W-:Y:S02]  /*3ec0*/  USEL UR6, URZ, 0x1, UP0 ;  /* 0x00000001ff067887 */ /* 0x000fe40008000000 */
[----:B------:R-:W-:-:S04]  /*3ed0*/  USEL UR4, UR4, URZ, UP0 ;  /* 0x000000ff04047287 */ /* 0x000fc80008000000 */
[----:B-1----:R-:W-:Y:S01]  /*3ee0*/  ULEA UR5, UR4, UR17, 0x3 ;  /* 0x0000001104057291 */ /* 0x002fe2000f8e18ff */
[----:B------:R-:W-:-:S04]  /*3ef0*/  LOP3.LUT R2, R11, UR6, RZ, 0x3c, !PT ;  /* 0x000000060b027c12 */ /* 0x000fc8000f8e3cff */
[----:B--2---:R-:W-:-:S04]  /*3f00*/  SHF.L.U32 R3, R2, 0x1f, RZ ;  /* 0x0000001f02037819 */ /* 0x004fc800000006ff */
[----:B------:R-:W1:Y:S02]  /*3f10*/  SYNCS.PHASECHK.TRANS64.TRYWAIT P0, [UR5], R3 ;  /* 0x00000003ff0075a7 */ /* 0x000e640008001105 */
[----:B-1----:R-:W-:Y:S05]  /*3f20*/  @!P0 BRA `(.L_x_77) ;  /* 0x0000005400c48947 */ /* 0x002fea0003800000 */
.L_x_160:
        /* <DEDUP_REMOVED lines=9> */
.L_x_162:
[----:B------:R-:W-:-:S04]  /*3fc0*/  UIADD3 UR4, UPT, UPT, UR4, 0x1, URZ ;  /* 0x0000000104047890 */ /* 0x000fc8000fffe0ff */
[----:B------:R-:W-:-:S04]  /*3fd0*/  UISETP.NE.AND UP0, UPT, UR4, 0x4, UPT ;  /* 0x000000040400788c */ /* 0x000fc8000bf05270 */
[----:B------:R-:W-:Y:S02]  /*3fe0*/  USEL UR5, URZ, 0x1, UP0 ;  /* 0x00000001ff057887 */ /* 0x000fe40008000000 */
[----:B------:R-:W-:-:S04]  /*3ff0*/  USEL UR4, UR4, URZ, UP0 ;  /* 0x000000ff04047287 */ /* 0x000fc80008000000 */
[----:B------:R-:W-:Y:S01]  /*4000*/  ULEA UR4, UR4, UR17, 0x3 ;  /* 0x0000001104047291 */ /* 0x000fe2000f8e18ff */
[----:B-1----:R-:W-:-:S04]  /*4010*/  LOP3.LUT R3, R2, UR5, RZ, 0x3c, !PT ;  /* 0x0000000502037c12 */ /* 0x002fc8000f8e3cff */
[----:B------:R-:W-:-:S04]  /*4020*/  SHF.L.U32 R3, R3, 0x1f, RZ ;  /* 0x0000001f03037819 */ /* 0x000fc800000006ff */
[----:B------:R-:W1:Y:S02]  /*4030*/  SYNCS.PHASECHK.TRANS64.TRYWAIT P0, [UR4], R3 ;  /* 0x00000003ff0075a7 */ /* 0x000e640008001104 */
[----:B-1----:R-:W-:Y:S05]  /*4040*/  @!P0 BRA `(.L_x_79) ;  /* 0x0000005400ac8947 */ /* 0x002fea0003800000 */
.L_x_164:
[----:B------:R-:W-:Y:S01]  /*4050*/  NOP ;  /* 0x0000000000007918 */ /* 0x000fe20000000000 */
[----:B-1----:R-:W1:Y:S01]  /*4060*/  LDS R0, [UR8+0x14] ;  /* 0x00001408ff007984 */ /* 0x002e620008000800 */
[----:B------:R-:W-:Y:S01]  /*4070*/  ULOP3.LUT UR4, UR30, 0xffff, URZ, 0xc0, !UPT ;  /* 0x0000ffff1e047892 */ /* 0x000fe2000f8ec0ff */
[----:B------:R-:W-:Y:S01]  /*4080*/  UMOV UR5, 0xffff ;  /* 0x0000ffff00057882 */ /* 0x000fe20000000000 */
[----:B------:R-:W-:Y:S02]  /*4090*/  UMOV UR6, 0x1 ;  /* 0x0000000100067882 */ /* 0x000fe40000000000 */
[----:B------:R-:W-:-:S04]  /*40a0*/  USHF.R.U32.HI UR4, URZ, 0x5, UR4 ;  /* 0x00000005ff047899 */ /* 0x000fc80008011604 */
[----:B------:R-:W-:Y:S02]  /*40b0*/  USHF.L.U32 UR5, UR5, UR4, URZ ;  /* 0x0000000405057299 */ /* 0x000fe400080006ff */
[----:B------:R-:W-:-:S04]  /*40c0*/  USHF.L.U32 UR4, UR6, UR4, URZ ;  /* 0x0000000406047299 */ /* 0x000fc800080006ff */
[----:B-1----:R-:W-:-:S04]  /*40d0*/  LOP3.LUT R0, R0, UR5, RZ, 0xc0, !PT ;  /* 0x0000000500007c12 */ /* 0x002fc8000f8ec0ff */
[----:B------:R-:W-:-:S13]  /*40e0*/  ISETP.NE.AND P0, PT, R0, UR5, PT ;  /* 0x0000000500007c0c */ /* 0x000fda000bf05270 */
[----:B------:R-:W-:Y:S05]  /*40f0*/  @P0 BRA `(.L_x_80) ;  /* 0x0000000000580947 */ /* 0x000fea0003800000 */
[----:B------:R-:W1:Y:S02]  /*4100*/  LDS R0, [UR8+0x18] ;  /* 0x00001808ff007984 */ /* 0x000e640008000800 */
[----:B-1----:R-:W-:-:S04]  /*4110*/  LOP3.LUT R0, R0, UR4, RZ, 0xc0, !PT ;  /* 0x0000000400007c12 */ /* 0x002fc8000f8ec0ff */
[----:B------:R-:W-:-:S13]  /*4120*/  ISETP.NE.AND P0, PT, R0, UR4, PT ;  /* 0x0000000400007c0c */ /* 0x000fda000bf05270 */
[----:B------:R-:W-:Y:S05]  /*4130*/  @P0 BRA `(.L_x_81) ;  /* 0x00000000003c0947 */ /* 0x000fea0003800000 */
[----:B------:R-:W1:Y:S01]  /*4140*/  S2R R2, SR_LANEID ;  /* 0x0000000000027919 */ /* 0x000e620000000000 */
[----:B------:R-:W-:Y:S01]  /*4150*/  ULOP3.LUT UR5, URZ, UR5, URZ, 0x33, !UPT ;  /* 0x00000005ff057292 */ /* 0x000fe2000f8e33ff */
[----:B------:R-:W-:Y:S01]  /*4160*/  LOP3.LUT R4, RZ, UR4, RZ, 0x33, !PT ;  /* 0x00000004ff047c12 */ /* 0x000fe2000f8e33ff */
[----:B------:R-:W-:Y:S02]  /*4170*/  VOTEU.ANY UR4, UPT, PT ;  /* 0x0000000000047886 */ /* 0x000fe400038e0100 */
[----:B------:R-:W-:Y:S01]  /*4180*/  UFLO.U32 UR4, UR4 ;  /* 0x00000004000472bd */ /* 0x000fe200080e0000 */
[----:B------:R-:W2:Y:S01]  /*4190*/  REDUX UR6, R4 ;  /* 0x00000000040673c4 */ /* 0x000ea20000000000 */
[----:B------:R-:W-:-:S06]  /*41a0*/  IMAD.U32 R0, RZ, RZ, UR5 ;  /* 0x00000005ff007e24 */ /* 0x000fcc000f8e00ff */
[----:B------:R4:W-:Y:S01]  /*41b0*/  UTCATOMSWS.AND URZ, UR5 ;  /* 0x0000000500ff79e3 */ /* 0x0009e20008000000 */
[----:B------:R-:W3:Y:S01]  /*41c0*/  REDUX UR7, R0 ;  /* 0x00000000000773c4 */ /* 0x000ee20000000000 */
[----:B-1----:R-:W-:Y:S01]  /*41d0*/  ISETP.EQ.U32.AND P0, PT, R2, UR4, PT ;  /* 0x0000000402007c0c */ /* 0x002fe2000bf02070 */
[----:B--2---:R-:W-:Y:S01]  /*41e0*/  IMAD.U32 R2, RZ, RZ, UR6 ;  /* 0x00000006ff027e24 */ /* 0x004fe2000f8e00ff */
[----:B---3--:R-:W-:-:S11]  /*41f0*/  MOV R3, UR7 ;  /* 0x0000000700037c02 */ /* 0x008fd60008000f00 */
[----:B------:R4:W-:Y:S04]  /*4200*/  @P0 ATOMS.AND RZ, [UR8+0x14], R3 ;  /* 0x00001403ffff098c */ /* 0x0009e8000a800008 */
[----:B------:R4:W-:Y:S01]  /*4210*/  @P0 ATOMS.AND RZ, [UR8+0x18], R2 ;  /* 0x00001802ffff098c */ /* 0x0009e2000a800008 */
[----:B------:R-:W-:Y:S05]  /*4220*/  BRA `(.L_x_82) ;  /* 0x0000000000147947 */ /* 0x000fea0003800000 */
.L_x_81:
[----:B------:R-:W-:Y:S02]  /*4230*/  MOV R2, 0x4250 ;  /* 0x0000425000027802 */ /* 0x000fe40000000f00 */
[----:B---3-5:R-:W-:Y:S05]  /*4240*/  CALL.REL.NOINC `($__internal_0_$__cuda_sm10x_tcgen05_guardrail_trap_col_being_dealloced_not_returned_by_alloc) ;  /* 0x0000005800087944 */ /* 0x028fea0003c00000 */
[----:B------:R-:W-:Y:S05]  /*4250*/  BRA `(.L_x_82) ;  /* 0x0000000000087947 */ /* 0x000fea0003800000 */
.L_x_80:
[----:B------:R-:W-:Y:S02]  /*4260*/  MOV R2, 0x4280 ;  /* 0x0000428000027802 */ /* 0x000fe40000000f00 */
[----:B---3-5:R-:W-:Y:S05]  /*4270*/  CALL.REL.NOINC `($__internal_2_$__cuda_sm10x_tcgen05_guardrail_trap_unallocated_columns_being_dealloced) ;  /* 0x0000005800147944 */ /* 0x028fea0003c00000 */
.L_x_82:
[----:B------:R-:W-:Y:S01]  /*4280*/  NOP ;  /* 0x0000000000007918 */ /* 0x000fe20000000000 */
[----:B----4-:R-:W-:Y:S05]  /*4290*/  EXIT ;  /* 0x000000000000794d */ /* 0x010fea0003800000 */
.L_x_64:
[----:B------:R-:W-:-:S09]  /*42a0*/  UISETP.NE.OR UP0, UPT, UR17, 0x3, !UP3 ;  /* 0x000000031100788c */ /* 0x000fd2000df05670 */
[----:B------:R-:W-:Y:S05]  /*42b0*/  BRA.U UP0, `(.L_x_83) ;  /* 0x0000000d00807547 */ /* 0x000fea000b800000 */
[----:B------:R-:W1:Y:S01]  /*42c0*/  LDCU UR32, c[0x0][0x370] ;  /* 0x00006e00ff2077ac */ /* 0x000e620008000800 */
[----:B------:R-:W2:Y:S01]  /*42d0*/  LDC.64 R16, c[0x0][0x348] ;  /* 0x0000d200ff107b82 */ /* 0x000ea20000000a00 */
[----:B------:R-:W-:Y:S02]  /*42e0*/  HFMA2 R13, -RZ, RZ, 0, 0 ;  /* 0x00000000ff0d7431 */ /* 0x000fe400000001ff */
[----:B------:R-:W-:Y:S01]  /*42f0*/  IMAD.MOV.U32 R15, RZ, RZ, 0x1 ;  /* 0x00000001ff0f7424 */ /* 0x000fe200078e00ff */
[----:B------:R-:W1:Y:S01]  /*4300*/  LDCU.128 UR28, c[0x0][0xb10] ;  /* 0x00016200ff1c77ac */ /* 0x000e620008000c00 */
[----:B------:R-:W-:Y:S01]  /*4310*/  IMAD.MOV.U32 R14, RZ, RZ, RZ ;  /* 0x000000ffff0e7224 */ /* 0x000fe200078e00ff */
[----:B------:R-:W-:Y:S01]  /*4320*/  MOV R7, 0x2000 ;  /* 0x0000200000077802 */ /* 0x000fe20000000f00 */
[----:B------:R-:W3:Y:S01]  /*4330*/  LDCU UR27, c[0x0][0x374] ;  /* 0x00006e80ff1b77ac */ /* 0x000ee20008000800 */
[----:B------:R-:W4:Y:S01]  /*4340*/  LDC.64 R2, c[0x0][0x888] ;  /* 0x00022200ff027b82 */ /* 0x000f220000000a00 */
[----:B------:R-:W3:Y:S01]  /*4350*/  LDCU UR15, c[0x0][0xb0c] ;  /* 0x00016180ff0f77ac */ /* 0x000ee20008000800 */
[----:B------:R-:W2:Y:S06]  /*4360*/  LDCU UR38, c[0x0][0xb20] ;  /* 0x00016400ff2677ac */ /* 0x000eac0008000800 */
[----:B------:R-:W4:Y:S01]  /*4370*/  LDC.64 R4, c[0x0][0x890] ;  /* 0x00022400ff047b82 */ /* 0x000f220000000a00 */
[----:B------:R-:W2:Y:S01]  /*4380*/  LDCU UR4, c[0x0][0xb30] ;  /* 0x00016600ff0477ac */ /* 0x000ea20008000800 */
[----:B------:R-:W-:Y:S01]  /*4390*/  UMOV UR21, 0x400 ;  /* 0x0000040000157882 */ /* 0x000fe20000000000 */
[----:B-1----:R-:W-:-:S02]  /*43a0*/  UIMAD.WIDE.U32 UR6, UR32, UR28, URZ ;  /* 0x0000001c200672a5 */ /* 0x002fc4000f8e00ff */
[----:B---3--:R-:W-:Y:S02]  /*43b0*/  UIMAD.WIDE.U32 UR8, UR27, UR31, URZ ;  /* 0x0000001f1b0872a5 */ /* 0x008fe4000f8e00ff */
[----:B------:R-:W-:Y:S02]  /*43c0*/  ULEA UR21, UR45, UR21, 0x18 ;  /* 0x000000152d157291 */ /* 0x000fe4000f8ec0ff */
[----:B------:R-:W-:Y:S02]  /*43d0*/  UPLOP3.LUT UP3, UPT, UPT, UPT, UPT, 0x40, 0x4 ;  /* 0x000000000004789c */ /* 0x000fe40003f6e870 */
[----:B------:R-:W-:Y:S01]  /*43e0*/  UIADD3 UR33, UPT, UPT, UR21, 0xc8, URZ ;  /* 0x000000c815217890 */ /* 0x000fe2000fffe0ff */
[----:B------:R-:W-:Y:S01]  /*43f0*/  UMOV UR6, UR7 ;  /* 0x0000000700067c82 */ /* 0x000fe20008000000 */
[----:B------:R-:W-:Y:S01]  /*4400*/  UMOV UR34, UR9 ;  /* 0x0000000900227c82 */ /* 0x000fe20008000000 */
[----:B------:R-:W-:Y:S02]  /*4410*/  UISETP.GE.AND UP0, UPT, UR42, 0x1, UPT ;  /* 0x000000012a00788c */ /* 0x000fe4000bf06270 */
[----:B------:R-:W-:Y:S01]  /*4420*/  UISETP.NE.AND UP4, UPT, UR42, 0x1, UPT ;  /* 0x000000012a00788c */ /* 0x000fe2000bf85270 */
[----:B------:R-:W1:Y:S01]  /*4430*/  LDCU.64 UR22, c[0x0][0xb28] ;  /* 0x00016500ff1677ac */ /* 0x000e620008000a00 */
[----:B------:R-:W-:-:S02]  /*4440*/  UISETP.NE.AND UP6, UPT, UR15, 0x1, UPT ;  /* 0x000000010f00788c */ /* 0x000fc4000bfc5270 */
[----:B------:R-:W-:Y:S02]  /*4450*/  UISETP.NE.AND UP5, UPT, UR30, 0x1, UPT ;  /* 0x000000011e00788c */ /* 0x000fe4000bfa5270 */
[----:B------:R-:W-:Y:S02]  /*4460*/  UIADD3 UR17, UPT, UPT, UR21, 0xc0, URZ ;  /* 0x000000c015117890 */ /* 0x000fe4000fffe0ff */
[----:B------:R-:W-:Y:S02]  /*4470*/  UPRMT UR33, UR45, 0x654, UR33 ;  /* 0x000006542d217896 */ /* 0x000fe40008000021 */
[----:B------:R-:W-:Y:S02]  /*4480*/  USHF.R.U32.HI UR35, URZ, UR29, UR6 ;  /* 0x0000001dff237299 */ /* 0x000fe40008011606 */
[----:B--2---:R-:W-:Y:S02]  /*4490*/  USHF.R.U32.HI UR34, URZ, UR38, UR34 ;  /* 0x00000026ff227299 */ /* 0x004fe40008011622 */
[----:B------:R-:W-:-:S11]  /*44a0*/  UISETP.NE.AND UP2, UPT, UR4, 0x1, UPT ;  /* 0x000000010400788c */ /* 0x000fd6000bf45270 */
.L_x_92:
[C---:B------:R-:W-:Y:S02]  /*44b0*/  LEA R12, R14.reuse, UR21, 0x3 ;  /* 0x000000150e0c7c11 */ /* 0x040fe4000f8e18ff */
[----:B------:R-:W-:Y:S02]  /*44c0*/  SHF.L.U32 R9, R13, 0x1f, RZ ;  /* 0x0000001f0d097819 */ /* 0x000fe400000006ff */
[----:B------:R-:W-:Y:S02]  /*44d0*/  LEA R10, R14, UR21, 0x4 ;  /* 0x000000150e0a7c11 */ /* 0x000fe4000f8e20ff */
[----:B--2---:R-:W2:Y:S02]  /*44e0*/  SYNCS.PHASECHK.TRANS64.TRYWAIT P0, [R12+URZ+0xf0], R9 ;  /* 0x0000f0090c0075a7 */ /* 0x004ea400080011ff */
[----:B--2---:R-:W-:Y:S05]  /*44f0*/  @!P0 BRA `(.L_x_84) ;  /* 0x0000005000988947 */ /* 0x004fea0003800000 */
.L_x_165:
[----:B--2---:R-:W2:Y:S01]  /*4500*/  LDS.128 R8, [R10+0x180] ;  /* 0x000180000a087984 */ /* 0x004ea20000000c00 */
[----:B------:R-:W-:Y:S01]  /*4510*/  UISETP.GE.AND UP0, UPT, UR42, 0x1, UPT ;  /* 0x000000012a00788c */ /* 0x000fe2000bf06270 */
[----:B------:R-:W-:Y:S01]  /*4520*/  @!PT LDS RZ, [RZ] ;  /* 0x00000000fffff984 */ /* 0x000fe20000000800 */
[----:B------:R-:W-:Y:S01]  /*4530*/  @!PT LDS RZ, [RZ] ;  /* 0x00000000fffff984 */ /* 0x000fe20000000800 */
[----:B------:R-:W-:Y:S01]  /*4540*/  @!PT LDS RZ, [RZ] ;  /* 0x00000000fffff984 */ /* 0x000fe20000000800 */
[----:B------:R-:W-:Y:S01]  /*4550*/  @!PT LDS RZ, [RZ] ;  /* 0x00000000fffff984 */ /* 0x000fe20000000800 */
[----:B------:R3:W-:Y:S06]  /*4560*/  MEMBAR.ALL.CTA ;  /* 0x0000000000007992 */ /* 0x0007ec0000008000 */
[----:B---3--:R-:W3:Y:S01]  /*4570*/  FENCE.VIEW.ASYNC.S ;  /* 0x00000000000073c6 */ /* 0x008ee20000000000 */
[----:B--2---:R-:W-:Y:S11]  /*4580*/  LOP3.LUT P0, RZ, R10, 0x1, RZ, 0xc0, !PT ;  /* 0x000000010aff7812 */ /* 0x004ff6000780c0ff */
[----:B------:R-:W-:Y:S02]  /*4590*/  @!UPT UIADD3 URZ, UPT, UPT, URZ, URZ, URZ ;  /* 0x000000fffffff290 */ /* 0x000fe4000fffe0ff */
[----:B---3--:R-:W-:Y:S01]  /*45a0*/  VOTEU.ANY UP1, P0 ;  /* 0x0000000000ff7886 */ /* 0x008fe20000020100 */
[----:B------:R-:W-:Y:S11]  /*45b0*/  PLOP3.LUT P0, PT, PT, PT, UP1, 0x80, 0x8 ;  /* 0x000000000008781c */ /* 0x000ff60003f0f018 */
[----:B------:R-:W-:Y:S02]  /*45c0*/  @!UPT UIADD3 URZ, UPT, UPT, URZ, URZ, URZ ;  /* 0x000000fffffff290 */ /* 0x000fe4000fffe0ff */
[----:B------:R-:W-:Y:S02]  /*45d0*/  @P0 SHF.R.U32.HI R0, RZ, 0x10, R9 ;  /* 0x00000010ff000819 */ /* 0x000fe40000011609 */
[----:B------:R-:W-:Y:S02]  /*45e0*/  @P0 MOV R6, R8 ;  /* 0x0000000800060202 */ /* 0x000fe40000000f00 */
[----:B------:R-:W-:Y:S01]  /*45f0*/  @P0 R2UR UR4, R0 ;  /* 0x00000000000402ca */ /* 0x000fe200000e0000 */
[----:B------:R-:W-:Y:S01]  /*4600*/  VIADD R0, R12, 0x100 ;  /* 0x000001000c007836 */ /* 0x000fe20000000000 */
[----:B------:R-:W-:Y:S02]  /*4610*/  @P0 LOP3.LUT R8, R9, 0xffff, RZ, 0xc0, !PT ;  /* 0x0000ffff09080812 */ /* 0x000fe400078ec0ff */
[----:B------:R-:W-:Y:S02]  /*4620*/  @P0 R2UR UR6, R6 ;  /* 0x00000000060602ca */ /* 0x000fe400000e0000 */
[----:B------:R-:W-:Y:S02]  /*4630*/  PRMT R0, RZ, 0x654, R0 ;  /* 0x00000654ff007816 */ /* 0x000fe40000000000 */
[----:B------:R-:W-:Y:S02]  /*4640*/  @P0 R2UR UR5, R8 ;  /* 0x00000000080502ca */ /* 0x000fe400000e0000 */
[----:B------:R2:W-:Y:S03]  /*4650*/  SYNCS.ARRIVE.TRANS64.RED.A1T0 RZ, [R0+URZ], RZ ;  /* 0x000000ff00ff79a7 */ /* 0x0005e600081004ff */
[----:B------:R-:W-:Y:S04]  /*4660*/  @UP1 UMOV UR26, UR4 ;  /* 0x00000004001a1c82 */ /* 0x000fe80008000000 */
[----:B------:R-:W-:Y:S04]  /*4670*/  @UP1 UMOV UR14, UR6 ;  /* 0x00000006000e1c82 */ /* 0x000fe80008000000 */
[----:B------:R-:W-:Y:S01]  /*4680*/  @UP1 UMOV UR13, UR5 ;  /* 0x00000005000d1c82 */ /* 0x000fe20008000000 */
[----:B------:R-:W-:Y:S05]  /*4690*/  BRA.U !UP0, `(.L_x_85) ;  /* 0x0000000108a47547 */ /* 0x000fea000b800000 */
[----:B------:R-:W-:Y:S02]  /*46a0*/  UIMAD.WIDE.U32 UR8, UR13, UR31, URZ ;  /* 0x0000001f0d0872a5 */ /* 0x000fe4000f8e00ff */
[----:B------:R-:W-:Y:S02]  /*46b0*/  UIMAD.WIDE.U32 UR10, UR14, UR28, URZ ;  /* 0x0000001c0e0a72a5 */ /* 0x000fe4000f8e00ff */
[----:B------:R-:W-:Y:S02]  /*46c0*/  USEL UR4, UR27, UR34, !UP5 ;  /* 0x000000221b047287 */ /* 0x000fe4000e800000 */
[----:B------:R-:W-:Y:S02]  /*46d0*/  USEL UR7, UR32, UR35, !UP6 ;  /* 0x0000002320077287 */ /* 0x000fe4000f000000 */
[----:B-1----:R-:W-:Y:S02]  /*46e0*/  UIMAD.WIDE.U32 UR18, UR4, UR22, URZ ;  /* 0x00000016041272a5 */ /* 0x002fe4000f8e00ff */
[----:B------:R-:W-:Y:S01]  /*46f0*/  UIMAD.WIDE.U32 UR24, UR7, UR22, URZ ;  /* 0x00000016071872a5 */ /* 0x000fe2000f8e00ff */
[----:B------:R-:W-:Y:S02]  /*4700*/  UMOV UR5, UR9 ;  /* 0x0000000900057c82 */ /* 0x000fe40008000000 */
[----:B------:R-:W-:Y:S03]  /*4710*/  USHF.R.U32.HI UR6, URZ, UR38, UR5 ;  /* 0x00000026ff067299 */ /* 0x000fe60008011605 */
[----:B------:R-:W-:Y:S01]  /*4720*/  UMOV UR5, UR11 ;  /* 0x0000000b00057c82 */ /* 0x000fe20008000000 */
[----:B------:R-:W-:Y:S02]  /*4730*/  USEL UR6, UR13, UR6, !UP5 ;  /* 0x000000060d067287 */ /* 0x000fe4000e800000 */
[----:B------:R-:W-:Y:S02]  /*4740*/  USHF.R.U32.HI UR8, URZ, UR29, UR5 ;  /* 0x0000001dff087299 */ /* 0x000fe40008011605 */
[----:B------:R-:W-:Y:S01]  /*4750*/  UIMAD.WIDE.U32 UR10, UR6, UR22, URZ ;  /* 0x00000016060a72a5 */ /* 0x000fe2000f8e00ff */
[----:B------:R-:W-:Y:S02]  /*4760*/  UMOV UR5, UR19 ;  /* 0x0000001300057c82 */ /* 0x000fe40008000000 */
[----:B------:R-:W-:Y:S03]  /*4770*/  @UP4 USHF.R.U32.HI UR4, URZ, UR23, UR5 ;  /* 0x00000017ff044299 */ /* 0x000fe60008011605 */
[----:B------:R-:W-:Y:S01]  /*4780*/  UMOV UR5, UR25 ;  /* 0x0000001900057c82 */ /* 0x000fe20008000000 */
[----:B------:R-:W-:Y:S02]  /*4790*/  UIMAD UR4, UR42, UR4, URZ ;  /* 0x000000042a0472a4 */ /* 0x000fe4000f8e02ff */
[----:B------:R-:W-:Y:S02]  /*47a0*/  @UP4 USHF.R.U32.HI UR7, URZ, UR23, UR5 ;  /* 0x00000017ff074299 */ /* 0x000fe40008011605 */
[----:B------:R-:W-:Y:S02]  /*47b0*/  USEL UR5, UR14, UR8, !UP6 ;  /* 0x000000080e057287 */ /* 0x000fe4000f000000 */
[----:B------:R-:W-:Y:S02]  /*47c0*/  UIMAD UR8, UR42, UR7, URZ ;  /* 0x000000072a0872a4 */ /* 0x000fe4000f8e02ff */
[----:B------:R-:W-:Y:S03]  /*47d0*/  UISETP.GE.AND UP0, UPT, UR6, UR4, UPT ;  /* 0x000000040600728c */ /* 0x000fe6000bf06270 */
[----:B------:R-:W-:Y:S01]  /*47e0*/  UMOV UR4, UR11 ;  /* 0x0000000b00047c82 */ /* 0x000fe20008000000 */
[----:B------:R-:W-:Y:S02]  /*47f0*/  UISETP.GE.OR UP0, UPT, UR5, UR8, UP0 ;  /* 0x000000080500728c */ /* 0x000fe40008706670 */
[----:B------:R-:W-:Y:S02]  /*4800*/  USHF.R.U32.HI UR4, URZ, UR23, UR4 ;  /* 0x00000017ff047299 */ /* 0x000fe40008011604 */
[----:B------:R-:W-:Y:S02]  /*4810*/  UIMAD.WIDE.U32 UR8, UR5, UR22, URZ ;  /* 0x00000016050872a5 */ /* 0x000fe4000f8e00ff */
[----:B------:R-:W-:Y:S04]  /*4820*/  USEL UR10, UR6, UR4, !UP4 ;  /* 0x00000004060a7287 */ /* 0x000fe8000e000000 */
[----:B------:R-:W-:Y:S01]  /*4830*/  UIADD3 UR11, UPT, UPT, -UR10, URZ, URZ ;  /* 0x000000ff0a0b7290 */ /* 0x000fe2000fffe1ff */
[----:B------:R-:W-:Y:S02]  /*4840*/  @!UP0 UMOV UR4, UR9 ;  /* 0x0000000900048c82 */ /* 0x000fe40008000000 */
[----:B------:R-:W-:Y:S02]  /*4850*/  @!UP0 USHF.R.U32.HI UR4, URZ, UR23, UR4 ;  /* 0x00000017ff048299 */ /* 0x000fe40008011604 */
[----:B------:R-:W-:Y:S02]  /*4860*/  UIMAD UR8, UR42, UR11, UR6 ;  /* 0x0000000b2a0872a4 */ /* 0x000fe4000f8e0206 */
[----:B------:R-:W-:Y:S04]  /*4870*/  @!UP0 USEL UR4, UR5, UR4, !UP4 ;  /* 0x0000000405048287 */ /* 0x000fe8000e000000 */
[----:B------:R-:W-:Y:S02]  /*4880*/  @!UP0 UIMAD UR8, UR7, UR8, UR4 ;  /* 0x00000008070882a4 */ /* 0x000fe4000f8e0204 */
[----:B------:R-:W-:Y:S02]  /*4890*/  @!UP0 UIADD3 UR9, UPT, UPT, UR10, -UR4, URZ ;  /* 0x800000040a098290 */ /* 0x000fe4000fffe0ff */
[----:B------:R-:W-:Y:S02]  /*48a0*/  UIADD3 UR4, UPT, UPT, -UR5, URZ, URZ ;  /* 0x000000ff05047290 */ /* 0x000fe4000fffe1ff */
[----:B------:R-:W-:Y:S02]  /*48b0*/  UIADD3 UR7, UPT, UPT, -UR6, URZ, URZ ;  /* 0x000000ff06077290 */ /* 0x000fe4000fffe1ff */
[----:B------:R-:W-:Y:S02]  /*48c0*/  @!UP0 UIMAD UR6, UR9, UR42, UR5 ;  /* 0x0000002a090682a4 */ /* 0x000fe4000f8e0205 */
[----:B------:R-:W-:Y:S02]  /*48d0*/  UIMAD UR14, UR15, UR4, UR14 ;  /* 0x000000040f0e72a4 */ /* 0x000fe4000f8e020e */
[----:B------:R-:W-:Y:S01]  /*48e0*/  UIMAD UR13, UR30, UR7, UR13 ;  /* 0x000000071e0d72a4 */ /* 0x000fe2000f8e020d */
[----:B------:R-:W-:Y:S02]  /*48f0*/  @!UP0 UMOV UR5, UR8 ;  /* 0x0000000800058c82 */ /* 0x000fe40008000000 */
[----:B------:R-:W-:Y:S02]  /*4900*/  UIMAD UR14, UR5, UR15, UR14 ;  /* 0x0000000f050e72a4 */ /* 0x000fe4000f8e020e */
[----:B------:R-:W-:Y:S11]  /*4910*/  UIMAD UR13, UR6, UR30, UR13 ;  /* 0x0000001e060d72a4 */ /* 0x000ff6000f8e020d */
[----:B------:R-:W-:Y:S01]  /*4920*/  @!UPT UIADD3 URZ, UPT, UPT, URZ, URZ, URZ ;  /* 0x000000fffffff290 */ /* 0x000fe2000fffe0ff */
.L_x_85:
[----:B------:R-:W3:Y:S01]  /*4930*/  @!UP2 LDCU.128 UR8, c[0x0][0xb10] ;  /* 0x00016200ff08a7ac */ /* 0x000ee20008000c00 */
[C---:B----4-:R-:W-:Y:S02]  /*4940*/  ISETP.NE.U32.AND P1, PT, R4.reuse, RZ, PT ;  /* 0x000000ff0400720c */ /* 0x050fe40003f25070 */
[----:B------:R-:W-:Y:S02]  /*4950*/  ISETP.NE.U32.AND P0, PT, R4, RZ, PT ;  /* 0x000000ff0400720c */ /* 0x000fe40003f05070 */
[C---:B------:R-:W-:Y:S02]  /*4960*/  ISETP.NE.AND.EX P1, PT, R5.reuse, RZ, PT, P1 ;  /* 0x000000ff0500720c */ /* 0x040fe40003f25310 */
[----:B------:R-:W-:Y:S01]  /*4970*/  ISETP.NE.AND.EX P0, PT, R5, RZ, PT, P0 ;  /* 0x000000ff0500720c */ /* 0x000fe20003f05300 */
[----:B------:R-:W4:Y:S01]  /*4980*/  @!UP2 LDCU UR5, c[0x0][0xb0c] ;  /* 0x00016180ff05a7ac */ /* 0x000f220008000800 */
[----:B------:R-:W-:Y:S01]  /*4990*/  SHF.L.U32 R9, R15, 0x1f, RZ ;  /* 0x0000001f0f097819 */ /* 0x000fe200000006ff */
[----:B------:R-:W-:Y:S02]  /*49a0*/  USHF.L.U32 UR19, UR16, 0x7, URZ ;  /* 0x0000000710137899 */ /* 0x000fe400080006ff */
[----:B------:R-:W-:Y:S02]  /*49b0*/  USHF.L.U32 UR18, UR20, 0x7, URZ ;  /* 0x0000000714127899 */ /* 0x000fe400080006ff */
[----:B---3--:R-:W-:Y:S07]  /*49c0*/  UIMAD.WIDE.U32 UR6, UR14, UR8, URZ ;  /* 0x000000080e0672a5 */ /* 0x008fee000f8e00ff */
[----:B------:R-:W-:Y:S01]  /*49d0*/  @!UP2 UMOV UR4, UR7 ;  /* 0x000000070004ac82 */ /* 0x000fe20008000000 */
[----:B----4-:R-:W-:Y:S02]  /*49e0*/  @!UP2 UISETP.NE.AND UP0, UPT, UR5, 0x1, UPT ;  /* 0x000000010500a88c */ /* 0x010fe4000bf05270 */
[----:B------:R-:W-:Y:S02]  /*49f0*/  @!UP2 USHF.R.U32.HI UR4, URZ, UR9, UR4 ;  /* 0x00000009ff04a299 */ /* 0x000fe40008011604 */
[----:B------:R-:W-:Y:S02]  /*4a00*/  UIMAD.WIDE.U32 UR6, UR13, UR11, URZ ;  /* 0x0000000b0d0672a5 */ /* 0x000fe4000f8e00ff */
[----:B------:R-:W-:Y:S02]  /*4a10*/  @!UP2 USEL UR8, UR14, UR4, !UP0 ;  /* 0x000000040e08a287 */ /* 0x000fe4000c000000 */
[----:B------:R-:W-:Y:S03]  /*4a20*/  @!UP2 UISETP.NE.AND UP0, UPT, UR10, 0x1, UPT ;  /* 0x000000010a00a88c */ /* 0x000fe6000bf05270 */
[----:B------:R-:W-:Y:S02]  /*4a30*/  @!UP2 UMOV UR6, UR7 ;  /* 0x000000070006ac82 */ /* 0x000fe40008000000 */
[----:B------:R-:W3:Y:S02]  /*4a40*/  @!UP2 LDCU UR4, c[0x0][0xb20] ;  /* 0x00016400ff04a7ac */ /* 0x000ee40008000800 */
[----:B---3--:R-:W-:Y:S04]  /*4a50*/  @!UP2 USHF.R.U32.HI UR6, URZ, UR4, UR6 ;  /* 0x00000004ff06a299 */ /* 0x008fe80008011606 */
[----:B------:R-:W-:Y:S04]  /*4a60*/  @!UP2 USEL UR6, UR13, UR6, !UP0 ;  /* 0x000000060d06a287 */ /* 0x000fe8000c000000 */
[----:B------:R-:W-:Y:S02]  /*4a70*/  @!UP2 UIADD3 UR4, UPT, UPT, -UR8, UR6, URZ ;  /* 0x000000060804a290 */ /* 0x000fe4000fffe1ff */
[----:B------:R-:W-:Y:S02]  /*4a80*/  @!UP2 UIADD3 UR6, UPT, UPT, UR8, -UR6, URZ ;  /* 0x800000060806a290 */ /* 0x000fe4000fffe0ff */
[----:B------:R-:W-:Y:S02]  /*4a90*/  @!UP2 UIMAD UR14, UR4, UR5, UR14 ;  /* 0x00000005040ea2a4 */ /* 0x000fe4000f8e020e */
[----:B------:R-:W-:Y:S01]  /*4aa0*/  @!UP2 UIMAD UR13, UR6, UR10, UR13 ;  /* 0x0000000a060da2a4 */ /* 0x000fe2000f8e020d */
[----:B------:R-:W-:Y:S11]  /*4ab0*/  BRA.U UP3, `(.L_x_86) ;  /* 0x0000000103107547 */ /* 0x000ff6000b800000 */
[----:B--2---:R-:W-:Y:S04]  /*4ac0*/  MOV R0, UR37 ;  /* 0x0000002500007c02 */ /* 0x004fe80008000f00 */
[----:B------:R-:W-:Y:S04]  /*4ad0*/  SHF.L.U32 R11, R0, 0x1f, RZ ;  /* 0x0000001f000b7819 */ /* 0x000fe800000006ff */
[----:B------:R-:W2:Y:S02]  /*4ae0*/  SYNCS.PHASECHK.TRANS64.TRYWAIT P2, [UR21+0xe8], R11 ;  /* 0x0000e80bff0075a7 */ /* 0x000ea40008041115 */
[----:B--2---:R-:W-:Y:S05]  /*4af0*/  @!P2 BRA `(.L_x_87) ;  /* 0x0000004c002ca947 */ /* 0x004fea0003800000 */
.L_x_86:
[----:B------:R-:W-:Y:S05]  /*4b00*/  @!P1 BRA `(.L_x_88) ;  /* 0x0000000000309947 */ /* 0x000fea0003800000 */
[----:B------:R-:W-:Y:S01]  /*4b10*/  ISETP.NE.U32.AND P1, PT, R2, RZ, PT ;  /* 0x000000ff0200720c */ /* 0x000fe20003f25070 */
[----:B------:R-:W3:Y:S01]  /*4b20*/  LDCU.64 UR4, c[0x0][0x358] ;  /* 0x00006b00ff0477ac */ /* 0x000ee20008000a00 */
[----:B------:R-:W-:Y:S02]  /*4b30*/  IMAD.MOV.U32 R158, RZ, RZ, 0x1 ;  /* 0x00000001ff9e7424 */ /* 0x000fe400078e00ff */
[----:B------:R-:W-:Y:S11]  /*4b40*/  ISETP.NE.AND.EX P1, PT, R3, RZ, PT, P1 ;  /* 0x000000ff0300720c */ /* 0x000ff60003f25310 */
[----:B------:R-:W-:Y:S02]  /*4b50*/  @!UPT UIADD3 URZ, UPT, UPT, URZ, URZ, URZ ;  /* 0x000000fffffff290 */ /* 0x000fe4000fffe0ff */
[----:B--2---:R-:W2:Y:S01]  /*4b60*/  @P1 LDC.64 R10, c[0x0][0x888] ;  /* 0x00022200ff0a1b82 */ /* 0x004ea20000000a00 */
[----:B------:R-:W-:Y:S04]  /*4b70*/  @P1 IMAD R0, R4, UR36, RZ ;  /* 0x0000002404001c24 */ /* 0x000fe8000f8e02ff */
[----:B--2---:R-:W-:Y:S04]  /*4b80*/  @P1 IMAD.WIDE R10, R0, 0x4, R10 ;  /* 0x00000004000a1825 */ /* 0x004fe800078e020a */
[----:B------:R-:W-:Y:S01]  /*4b90*/  HFMA2 R0, -RZ, RZ, 0, 5.9604644775390625e-08 ;  /* 0x00000001ff007431 */ /* 0x000fe200000001ff */
[----:B---3-5:R3:W5:Y:S04]  /*4ba0*/  @P1 LDG.E R73, desc[UR4][R10.64] ;  /* 0x000000040a491981 */ /* 0x028768000c1e1900 */
[----:B------:R-:W-:Y:S01]  /*4bb0*/  @!P1 PRMT R158, R0, 0x7610, R158 ;  /* 0x00007610009e9816 */ /* 0x000fe2000000009e */
[----:B---3--:R-:W4:Y:S06]  /*4bc0*/  @!P1 LDC R73, c[0x0][0x880] ;  /* 0x00022000ff499b82 */ /* 0x008f2c0000000800 */
.L_x_88:
[----:B----45:R-:W-:Y:S01]  /*4bd0*/  @!P0 FSETP.EQ.AND P1, PT, R73, RZ, PT ;  /* 0x000000ff4900820b */ /* 0x030fe20003f22000 */
[----:B------:R-:W-:Y:S01]  /*4be0*/  @!UPT UIADD3 URZ, UPT, UPT, URZ, URZ, URZ ;  /* 0x000000fffffff290 */ /* 0x000fe2000fffe0ff */
[----:B------:R-:W-:Y:S11]  /*4bf0*/  @!P0 BRA `(.L_x_89) ;  /* 0x0000000000188947 */ /* 0x000ff60003800000 */
[----:B------:R-:W-:Y:S02]  /*4c00*/  LOP3.LUT P0, RZ, R158, 0xff, RZ, 0xc0, !PT ;  /* 0x000000ff9eff7812 */ /* 0x000fe4000780c0ff */
[----:B------:R-:W-:Y:S04]  /*4c10*/  ISETP.NE.U32.AND P1, PT, R2, RZ, PT ;  /* 0x000000ff0200720c */ /* 0x000fe80003f25070 */
[----:B------:R-:W-:Y:S04]  /*4c20*/  ISETP.NE.AND.EX P1, PT, R3, RZ, PT, P1 ;  /* 0x000000ff0300720c */ /* 0x000fe80003f25310 */
[----:B------:R-:W-:Y:S03]  /*4c30*/  PLOP3.LUT P1, PT, P1, PT, PT, 0x8, 0x80 ;  /* 0x000000000080781c */ /* 0x000fe60000f2e170 */
[----:B------:R-:W-:Y:S11]  /*4c40*/  @P0 FSETP.EQ.AND P1, PT, R73, RZ, PT ;  /* 0x000000ff4900020b */ /* 0x000ff60003f22000 */
[----:B------:R-:W-:Y:S02]  /*4c50*/  @!UPT UIADD3 URZ, UPT, UPT, URZ, URZ, URZ ;  /* 0x000000fffffff290 */ /* 0x000fe4000fffe0ff */
.L_x_89:
[----:B------:R-:W3:Y:S01]  /*4c60*/  SYNCS.PHASECHK.TRANS64.TRYWAIT P2, [UR21+0xd0], R9 ;  /* 0x0000d009ff0075a7 */ /* 0x000ee20008041115 */
[----:B------:R-:W-:Y:S04]  /*4c70*/  ELECT P0, URZ, PT ;  /* 0x0000000000ff782f */ /* 0x000fe80003800000 */
[----:B------:R-:W-:Y:S11]  /*4c80*/  PLOP3.LUT P1, PT, P1, P0, PT, 0xf2, 0x2f ;  /* 0x00000000002f781c */ /* 0x000ff60000f21e72 */
[----:B------:R-:W-:Y:S02]  /*4c90*/  @!UPT UIADD3 URZ, UPT, UPT, URZ, URZ, URZ ;  /* 0x000000fffffff290 */ /* 0x000fe4000fffe0ff */
[----:B------:R-:W-:Y:S05]  /*4ca0*/  @!P1 IADD3 R8, P0, PT, R16, 0x580, RZ ;  /* 0x0000058010089810 */ /* 0x000fea0007f1e0ff */
[----:B------:R-:W-:Y:S01]  /*4cb0*/  @!P1 IMAD.X R6, RZ, RZ, R17, P0 ;  /* 0x000000ffff069224 */ /* 0x000fe200000e0611 */
[----:B---3--:R-:W-:Y:S07]  /*4cc0*/  @!P2 BRA `(.L_x_90) ;  /* 0x0000004800d0a947 */ /* 0x008fee0003800000 */
.L_x_168:
[----:B------:R-:W-:Y:S01]  /*4cd0*/  @!P1 R2UR UR5, R8 ;  /* 0x00000000080592ca */ /* 0x000fe200000e0000 */
[----:B------:R-:W-:Y:S01]  /*4ce0*/  VOTEU.ALL UP0, P1 ;  /* 0x0000000000ff7886 */ /* 0x000fe20000800000 */
[----:B------:R-:W-:Y:S01]  /*4cf0*/  @!P1 R2UR UR4, R6 ;  /* 0x00000000060492ca */ /* 0x000fe200000e0000 */
[----:B--2---:R-:W-:Y:S01]  /*4d00*/  @!P1 IMAD.MOV.U32 R0, RZ, RZ, 0x2000 ;  /* 0x00002000ff009424 */ /* 0x004fe200078e00ff */
[----:B------:R-:W-:Y:S01]  /*4d10*/  UMOV UR8, 0x0 ;  /* 0x0000000000087882 */ /* 0x000fe20000000000 */
[----:B------:R-:W-:Y:S01]  /*4d20*/  UMOV UR9, 0x10000000 ;  /* 0x1000000000097882 */ /* 0x000fe20000000000 */
[----:B------:R-:W-:Y:S01]  /*4d30*/  @!UP0 UIADD3 UR16, UPT, UPT, UR21, 0x200, URZ ;  /* 0x0000020015108890 */ /* 0x000fe2000fffe0ff */
[----:B------:R-:W-:Y:S01]  /*4d40*/  VIADD R14, R14, 0x1 ;  /* 0x000000010e0e7836 */ /* 0x000fe20000000000 */
[----:B------:R-:W-:Y:S01]  /*4d50*/  VOTEU.ALL UP0, P1 ;  /* 0x0000000000ff7886 */ /* 0x000fe20000800000 */
[----:B------:R-:W-:Y:S01]  /*4d60*/  UMOV UR20, UR36 ;  /* 0x0000002400147c82 */ /* 0x000fe20008000000 */
[----:B------:R-:W-:Y:S03]  /*4d70*/  UPRMT UR6, UR45, 0x654, UR17 ;  /* 0x000006542d067896 */ /* 0x000fe60008000011 */
[----:B------:R-:W-:Y:S02]  /*4d80*/  IMAD.U32 R10, RZ, RZ, UR5 ;  /* 0x00000005ff0a7e24 */ /* 0x000fe4000f8e00ff */
[----:B------:R-:W-:Y:S03]  /*4d90*/  IMAD.U32 R11, RZ, RZ, UR4 ;  /* 0x00000004ff0b7e24 */ /* 0x000fe6000f8e00ff */
[----:B------:R-:W-:Y:S02]  /*4da0*/  @!P1 R2UR UR4, R10 ;  /* 0x000000000a0492ca */ /* 0x000fe400000e0000 */
[----:B------:R-:W-:Y:S11]  /*4db0*/  @!P1 R2UR UR5, R11 ;  /* 0x000000000b0592ca */ /* 0x000ff600000e0000 */
[----:B------:R-:W-:Y:S02]  /*4dc0*/  @!UPT UIADD3 URZ, UPT, UPT, URZ, URZ, URZ ;  /* 0x000000fffffff290 */ /* 0x000fe4000fffe0ff */
[----:B------:R2:W-:Y:S01]  /*4dd0*/  @!UP0 UTMALDG.3D [UR16], [UR4], desc[UR8] ;  /* 0x00000810040085b4 */ /* 0x0005e20008011000 */
[----:B------:R2:W-:Y:S01]  /*4de0*/  @!P1 SYNCS.ARRIVE.TRANS64.RED.A0TR RZ, [UR21+0xc0], R0 ;  /* 0x0000c000ffff99a7 */ /* 0x0005e20008300415 */
[----:B------:R-:W-:Y:S01]  /*4df0*/  SYNCS.ARRIVE.TRANS64.RED.A1T0 RZ, [UR6], RZ ;  /* 0x000000ffffff79a7 */ /* 0x000fe20008100406 */
[----:B------:R-:W3:Y:S02]  /*4e00*/  SYNCS.PHASECHK.TRANS64.TRYWAIT P0, [UR21+0xd8], R9 ;  /* 0x0000d809ff0075a7 */ /* 0x000ee40008001115 */
[----:B--23--:R-:W-:Y:S05]  /*4e10*/  @!P0 BRA `(.L_x_91) ;  /* 0x0000004800948947 */ /* 0x00cfea0003800000 */
.L_x_170:
[----:B------:R-:W-:Y:S01]  /*4e20*/  @!P1 IADD3 R6, P0, PT, R16, 0x580, RZ ;  /* 0x0000058010069810 */ /* 0x000fe20007f1e0ff */
[----:B------:R-:W-:Y:S01]  /*4e30*/  VOTEU.ALL UP0, P1 ;  /* 0x0000000000ff7886 */ /* 0x000fe20000800000 */
[----:B------:R-:W-:Y:S01]  /*4e40*/  UMOV UR6, 0x0 ;  /* 0x0000000000067882 */ /* 0x000fe20000000000 */
[----:B------:R-:W-:Y:S01]  /*4e50*/  UMOV UR7, 0x10000000 ;  /* 0x1000000000077882 */ /* 0x000fe20000000000 */
[----:B------:R-:W-:Y:S01]  /*4e60*/  @!P1 R2UR UR5, R6 ;  /* 0x00000000060592ca */ /* 0x000fe200000e0000 */
[----:B--2---:R-:W-:Y:S01]  /*4e70*/  @!P1 IMAD.X R0, RZ, RZ, R17, P0 ;  /* 0x000000ffff009224 */ /* 0x004fe200000e0611 */
[----:B------:R-:W-:Y:S01]  /*4e80*/  @!UP0 UIADD3 UR10, UPT, UPT, UR18, 0x40, URZ ;  /* 0x00000040120a8890 */ /* 0x000fe2000fffe0ff */
[----:B------:R-:W-:Y:S01]  /*4e90*/  R2UR UR16, R160 ;  /* 0x00000000a01072ca */ /* 0x000fe200000e0000 */
[----:B------:R-:W-:Y:S01]  /*4ea0*/  @!UP0 UIADD3 UR8, UPT, UPT, UR21, 0x2200, URZ ;  /* 0x0000220015088890 */ /* 0x000fe2000fffe0ff */
[----:B------:R-:W-:Y:S01]  /*4eb0*/  ISETP.NE.AND P0, PT, R14, 0x2, PT ;  /* 0x000000020e00780c */ /* 0x000fe20003f05270 */
[----:B------:R-:W-:Y:S01]  /*4ec0*/  @!UP0 UIADD3 UR9, UPT, UPT, UR21, 0xc8, URZ ;  /* 0x000000c815098890 */ /* 0x000fe2000fffe0ff */
[----:B------:R-:W-:Y:S01]  /*4ed0*/  @!P1 R2UR UR4, R0 ;  /* 0x00000000000492ca */ /* 0x000fe200000e0000 */
[----:B------:R-:W-:Y:S01]  /*4ee0*/  VOTEU.ALL UP0, P1 ;  /* 0x0000000000ff7886 */ /* 0x000fe20000800000 */
[----:B------:R-:W-:Y:S01]  /*4ef0*/  UMOV UR11, UR19 ;  /* 0x00000013000b7c82 */ /* 0x000fe20008000000 */
[----:B------:R-:W-:Y:S01]  /*4f00*/  UMOV UR12, UR36 ;  /* 0x00000024000c7c82 */ /* 0x000fe20008000000 */
[----:B------:R-:W-:Y:S01]  /*4f10*/  SEL R0, RZ, 0x1, P0 ;  /* 0x00000001ff007807 */ /* 0x000fe20000000000 */
[----:B------:R-:W-:Y:S01]  /*4f20*/  UIADD3 UR20, UPT, UPT, UR13, UR63, URZ ;  /* 0x0000003f0d147290 */ /* 0x000fe2000fffe0ff */
[----:B------:R-:W-:Y:S01]  /*4f30*/  IMAD.U32 R8, RZ, RZ, UR5 ;  /* 0x00000005ff087e24 */ /* 0x000fe2000f8e00ff */
[----:B------:R-:W-:Y:S01]  /*4f40*/  LOP3.LUT R15, R15, 0x1, RZ, 0x3c, !PT ;  /* 0x000000010f0f7812 */ /* 0x000fe200078e3cff */
[----:B------:R-:W-:Y:S01]  /*4f50*/  UPLOP3.LUT UP3, UPT, UPT, UPT, UPT, 0x80, 0x8 ;  /* 0x000000000008789c */ /* 0x000fe20003f6f070 */
[----:B------:R-:W-:Y:S01]  /*4f60*/  LOP3.LUT R13, R13, R0, RZ, 0x3c, !PT ;  /* 0x000000000d0d7212 */ /* 0x000fe200078e3cff */
[----:B------:R-:W-:Y:S01]  /*4f70*/  UIADD3 UR16, UPT, UPT, UR14, UR16, URZ ;  /* 0x000000100e107290 */ /* 0x000fe2000fffe0ff */
[----:B------:R-:W-:Y:S01]  /*4f80*/  SEL R14, R14, RZ, P0 ;  /* 0x000000ff0e0e7207 */ /* 0x000fe20000000000 */
[----:B------:R-:W-:Y:S01]  /*4f90*/  UMOV UR36, UR26 ;  /* 0x0000001a00247c82 */ /* 0x000fe20008000000 */
[----:B------:R-:W-:Y:S01]  /*4fa0*/  IMAD.U32 R9, RZ, RZ, UR4 ;  /* 0x00000004ff097e24 */ /* 0x000fe2000f8e00ff */
[----:B------:R-:W-:Y:S04]  /*4fb0*/  @!P1 R2UR UR4, R8 ;  /* 0x00000000080492ca */ /* 0x000fe800000e0000 */
[----:B------:R-:W-:Y:S11]  /*4fc0*/  @!P1 R2UR UR5, R9 ;  /* 0x00000000090592ca */ /* 0x000ff600000e0000 */
[----:B------:R-:W-:Y:S02]  /*4fd0*/  @!UPT UIADD3 URZ, UPT, UPT, URZ, URZ, URZ ;  /* 0x000000fffffff290 */ /* 0x000fe4000fffe0ff */
[----:B------:R2:W-:Y:S01]  /*4fe0*/  @!UP0 UTMALDG.3D [UR8], [UR4], desc[UR6] ;  /* 0x00000608040085b4 */ /* 0x0005e20008011000 */
[----:B------:R2:W-:Y:S01]  /*4ff0*/  @!P1 SYNCS.ARRIVE.TRANS64.RED.A0TR RZ, [UR21+0xc8], R7 ;  /* 0x0000c807ffff99a7 */ /* 0x0005e20008300415 */
[----:B------:R-:W-:Y:S01]  /*5000*/  SYNCS.ARRIVE.TRANS64.RED.A1T0 RZ, [UR33], RZ ;  /* 0x000000ffffff79a7 */ /* 0x000fe20008100421 */
[----:B------:R-:W-:Y:S05]  /*5010*/  BRA.U UP1, `(.L_x_92) ;  /* 0xfffffff501247547 */ /* 0x000fea000b83ffff */
[----:B------:R-:W-:-:S04]  /*5020*/  SHF.L.U32 R3, R15, 0x1f, RZ ;  /* 0x0000001f0f037819 */ /* 0x000fc800000006ff */
[----:B------:R-:W3:Y:S02]  /*5030*/  SYNCS.PHASECHK.TRANS64.TRYWAIT P0, [UR21+0xd0], R3 ;  /* 0x0000d003ff0075a7 */ /* 0x000ee40008001115 */
[----:B---3--:R-:W-:Y:S05]  /*5040*/  @!P0 BRA `(.L_x_93) ;  /* 0x0000004800208947 */ /* 0x008fea0003800000 */
.L_x_172:
[----:B---3--:R-:W-:-:S07]  /*5050*/  MOV R0, UR21 ;  /* 0x0000001500007c02 */ /* 0x008fce0008000f00 */
.L_x_94:
[----:B---3--:R-:W-:-:S04]  /*5060*/  SHF.L.U32 R3, R15, 0x1f, RZ ;  /* 0x0000001f0f037819 */ /* 0x008fc800000006ff */
[----:B------:R3:W4:Y:S03]  /*5070*/  SYNCS.PHASECHK.TRANS64.TRYWAIT P0, [R0+URZ+0xd8], R3 ;  /* 0x0000d803000075a7 */ /* 0x00072600080011ff */
[----:B----4-:R-:W-:Y:S05]  /*5080*/  @!P0 NANOSLEEP.SYNCS 0x989680 ;  /* 0x009896800000895d */ /* 0x010fea0003900000 */
[----:B------:R-:W4:Y:S02]  /*5090*/  @!P0 SYNCS.PHASECHK.TRANS64 P0, [R0+URZ+0xd8], R3 ;  /* 0x0000d803000085a7 */ /* 0x000f2400080010ff */
[----:B-12-4-:R-:W-:Y:S05]  /*50a0*/  @P0 EXIT ;  /* 0x000000000000094d */ /* 0x016fea0003800000 */
[----:B------:R-:W-:Y:S05]  /*50b0*/  BRA `(.L_x_94) ;  /* 0xfffffffc00e87947 */ /* 0x000fea000383ffff */
.L_x_83:
[----:B------:R-:W-:-:S06]  /*50c0*/  UISETP.GE.AND UP0, UPT, UR17, 0x4, UPT ;  /* 0x000000041100788c */ /* 0x000fcc000bf06270 */
[----:B------:R-:W-:-:S13]  /*50d0*/  PLOP3.LUT P0, PT, PT, PT, UP0, 0x80, 0x8 ;  /* 0x000000000008781c */ /* 0x000fda0003f0f008 */
[----:B------:R-:W-:Y:S05]  /*50e0*/  @!P0 EXIT ;  /* 0x000000000000894d */ /* 0x000fea0003800000 */
[----:B------:R-:W-:Y:S01]  /*50f0*/  BAR.SYNC.DEFER_BLOCKING 0x6, 0xa0 ;  /* 0x0182800000007b1d */ /* 0x000fe20000010000 */
[C---:B------:R-:W-:Y:S01]  /*5100*/  IMAD.SHL.U32 R4, R170.reuse, 0x40, RZ ;  /* 0x00000040aa047824 */ /* 0x040fe200078e00ff */
[C---:B------:R-:W-:Y:S01]  /*5110*/  LOP3.LUT R178, R170.reuse, 0x60, RZ, 0xc0, !PT ;  /* 0x00000060aab27812 */ /* 0x040fe200078ec0ff */
[C---:B------:R-:W-:Y:S01]  /*5120*/  IMAD.SHL.U32 R137, R170.reuse, 0x8, RZ ;  /* 0x00000008aa897824 */ /* 0x040fe200078e00ff */
[C---:B------:R-:W-:Y:S01]  /*5130*/  LOP3.LUT R176, R170.reuse, 0x2, RZ, 0xc0, !PT ;  /* 0x00000002aab07812 */ /* 0x040fe200078ec0ff */
[----:B------:R-:W-:Y:S01]  /*5140*/  IMAD.U32 R69, R170, 0x10000, RZ ;  /* 0x00010000aa457824 */ /* 0x000fe200078e00ff */
[----:B------:R-:W-:Y:S02]  /*5150*/  UMOV UR44, 0x400 ;  /* 0x00000400002c7882 */ /* 0x000fe40000000000 */
[----:B------:R-:W1:Y:S01]  /*5160*/  LDC.64 R156, c[0x0][0x8b0] ;  /* 0x00022c00ff9c7b82 */ /* 0x000e620000000a00 */
[----:B------:R-:W-:Y:S01]  /*5170*/  ULEA UR44, UR45, UR44, 0x18 ;  /* 0x0000002c2d2c7291 */ /* 0x000fe2000f8ec0ff */
[----:B------:R-:W-:Y:S01]  /*5180*/  LOP3.LUT R6, R4, 0x180, RZ, 0xc0, !PT ;  /* 0x0000018004067812 */ /* 0x000fe200078ec0ff */
[----:B------:R-:W-:Y:S01]  /*5190*/  HFMA2 R68, -RZ, RZ, 0, 0 ;  /* 0x00000000ff447431 */ /* 0x000fe200000001ff */
[----:B------:R-:W-:Y:S01]  /*51a0*/  LOP3.LUT R69, R69, 0x600000, RZ, 0xc0, !PT ;  /* 0x0060000045457812 */ /* 0x000fe200078ec0ff */
[----:B------:R-:W-:Y:S01]  /*51b0*/  UIADD3 UR4, UPT, UPT, UR44, 0x4200, URZ ;  /* 0x000042002c047890 */ /* 0x000fe2000fffe0ff */
[----:B------:R-:W-:Y:S01]  /*51c0*/  LOP3.LUT R137, R6, 0x30, R137, 0xf8, !PT ;  /* 0x0000003006897812 */ /* 0x000fe200078ef889 */
[----:B------:R-:W-:Y:S01]  /*51d0*/  IMAD.MOV.U32 R168, RZ, RZ, RZ ;  /* 0x000000ffffa87224 */ /* 0x000fe200078e00ff */
[----:B------:R-:W2:Y:S01]  /*51e0*/  LDC.64 R138, c[0x0][0x8a8] ;  /* 0x00022a00ff8a7b82 */ /* 0x000ea20000000a00 */
[----:B------:R-:W-:Y:S01]  /*51f0*/  LOP3.LUT R170, R170, 0x4, RZ, 0xc0, !PT ;  /* 0x00000004aaaa7812 */ /* 0x000fe200078ec0ff */
[----:B------:R-:W-:Y:S01]  /*5200*/  IMAD.MOV.U32 R162, RZ, RZ, RZ ;  /* 0x000000ffffa27224 */ /* 0x000fe200078e00ff */
[----:B------:R-:W-:-:S02]  /*5210*/  LOP3.LUT R137, R137, 0x1e40, R4, 0xf8, !PT ;  /* 0x00001e4089897812 */ /* 0x000fc400078ef804 */
[----:B------:R-:W-:Y:S01]  /*5220*/  CS2R R166, SRZ ;  /* 0x0000000000a67805 */ /* 0x000fe2000001ff00 */
[----:B------:R-:W-:Y:S01]  /*5230*/  IMAD.MOV.U32 R165, RZ, RZ, RZ ;  /* 0x000000ffffa57224 */ /* 0x000fe200078e00ff */
[----:B------:R-:W-:Y:S01]  /*5240*/  IADD3 R169, PT, PT, -R170, 0x2, RZ ;  /* 0x00000002aaa97810 */ /* 0x000fe20007ffe1ff */
[----:B------:R-:W-:Y:S01]  /*5250*/  IMAD.MOV R164, RZ, RZ, -R176 ;  /* 0x000000ffffa47224 */ /* 0x000fe200078e0ab0 */
[----:B------:R-:W-:Y:S01]  /*5260*/  IADD3 R171, PT, PT, R137, UR44, RZ ;  /* 0x0000002c89ab7c10 */ /* 0x000fe2000fffe0ff */
[----:B------:R-:W3:Y:S01]  /*5270*/  LDS R0, [UR44+0x1a0] ;  /* 0x0001a02cff007984 */ /* 0x000ee20008000800 */
[----:B------:R-:W-:Y:S01]  /*5280*/  IMAD.MOV R163, RZ, RZ, -R170 ;  /* 0x000000ffffa37224 */ /* 0x000fe200078e0aaa */
[----:B------:R-:W-:Y:S01]  /*5290*/  MOV R177, UR4 ;  /* 0x0000000400b17c02 */ /* 0x000fe20008000f00 */
[----:B------:R-:W4:Y:S01]  /*52a0*/  LDCU UR58, c[0x0][0x370] ;  /* 0x00006e00ff3a77ac */ /* 0x000f220008000800 */
[----:B------:R-:W-:Y:S01]  /*52b0*/  VIADD R171, R171, 0x200 ;  /* 0x00000200abab7836 */ /* 0x000fe20000000000 */
[----:B------:R-:W1:Y:S01]  /*52c0*/  LDCU UR43, c[0x0][0xb0c] ;  /* 0x00016180ff2b77ac */ /* 0x000e620008000800 */
[----:B------:R-:W1:Y:S01]  /*52d0*/  LDCU UR39, c[0x0][0xb30] ;  /* 0x00016600ff2777ac */ /* 0x000e620008000800 */
[----:B------:R-:W1:Y:S01]  /*52e0*/  LDCU.64 UR56, c[0x0][0x888] ;  /* 0x00011100ff3877ac */ /* 0x000e620008000a00 */
[----:B------:R-:W1:Y:S01]  /*52f0*/  LDCU.64 UR40, c[0x0][0xb28] ;  /* 0x00016500ff2877ac */ /* 0x000e620008000a00 */
[----:B------:R-:W1:Y:S01]  /*5300*/  LDCU.64 UR60, c[0x0][0x890] ;  /* 0x00011200ff3c77ac */ /* 0x000e620008000a00 */
[----:B------:R-:W1:Y:S01]  /*5310*/  LDCU.128 UR52, c[0x0][0xb10] ;  /* 0x00016200ff3477ac */ /* 0x000e620008000c00 */
[----:B------:R-:W1:Y:S01]  /*5320*/  LDCU UR47, c[0x0][0x374] ;  /* 0x00006e80ff2f77ac */ /* 0x000e620008000800 */
[----:B------:R-:W-:Y:S01]  /*5330*/  UIADD3 UR62, UPT, UPT, UR44, 0x200, URZ ;  /* 0x000002002c3e7890 */ /* 0x000fe2000fffe0ff */
[----:B-1234-:R-:W-:-:S11]  /*5340*/  IMAD.IADD R69, R0, 0x1, R69 ;  /* 0x0000000100457824 */ /* 0x01efd600078e0245 */
.L_x_121:
[C---:B------:R-:W-:Y:S02]  /*5350*/  LEA R3, R162.reuse, UR44, 0x3 ;  /* 0x0000002ca2037c11 */ /* 0x040fe4000f8e18ff */
[----:B------:R-:W-:Y:S02]  /*5360*/  SHF.L.U32 R0, R167, 0x1f, RZ ;  /* 0x0000001fa7007819 */ /* 0x000fe400000006ff */
[----:B-1----:R-:W-:Y:S02]  /*5370*/  LEA R5, R162, UR44, 0x4 ;  /* 0x0000002ca2057c11 */ /* 0x002fe4000f8e20ff */
[----:B------:R-:W1:Y:S02]  /*5380*/  SYNCS.PHASECHK.TRANS64.TRYWAIT P0, [R3+URZ+0xf0], R0 ;  /* 0x0000f000030075a7 */ /* 0x000e6400080011ff */
[----:B-1----:R-:W-:Y:S05]  /*5390*/  @!P0 BRA `(.L_x_95) ;  /* 0x0000004400648947 */ /* 0x002fea0003800000 */
.L_x_173:
        /* <DEDUP_REMOVED lines=11> */
[----:B------:R-:W-:Y:S01]  /*5450*/  PLOP3.LUT P0, PT, PT, PT, UP1, 0x80, 0x8 ;  /* 0x000000000008781c */ /* 0x000fe20003f0f018 */
[----:B------:R-:W-:Y:S11]  /*5460*/  UP2UR UR46, UPR, URZ, 0x2 ;  /* 0x00000002ff2e7883 */ /* 0x000ff60008000000 */
[----:B------:R-:W-:Y:S01]  /*5470*/  @!UPT UIADD3 URZ, UPT, UPT, URZ, URZ, URZ ;  /* 0x000000fffffff290 */ /* 0x000fe2000fffe0ff */
[----:B-1----:R-:W-:Y:S02]  /*5480*/  @P0 SHF.R.U32.HI R0, RZ, 0x10, R5 ;  /* 0x00000010ff000819 */ /* 0x002fe40000011605 */
        /* <DEDUP_REMOVED lines=12> */
[----:B------:R-:W2:Y:S01]  /*5550*/  LDCU UR12, c[0x0][0xb20] ;  /* 0x00016400ff0c77ac */ /* 0x000ea20008000800 */
[----:B------:R-:W-:Y:S02]  /*5560*/  UIMAD.WIDE.U32 UR4, UR47, UR55, URZ ;  /* 0x000000372f0472a5 */ /* 0x000fe4000f8e00ff */
[----:B------:R-:W-:Y:S02]  /*5570*/  UIMAD.WIDE.U32 UR6, UR58, UR52, URZ ;  /* 0x000000343a0672a5 */ /* 0x000fe4000f8e00ff */
[----:B------:R-:W-:Y:S02]  /*5580*/  UISETP.NE.AND UP0, UPT, UR54, 0x1, UPT ;  /* 0x000000013600788c */ /* 0x000fe4000bf05270 */
[----:B------:R-:W-:Y:S02]  /*5590*/  UIMAD.WIDE.U32 UR8, UR37, UR55, URZ ;  /* 0x00000037250872a5 */ /* 0x000fe4000f8e00ff */
[----:B------:R-:W-:Y:S02]  /*55a0*/  UIMAD.WIDE.U32 UR10, UR38, UR52, URZ ;  /* 0x00000034260a72a5 */ /* 0x000fe4000f8e00ff */
[----:B------:R-:W-:Y:S02]  /*55b0*/  UISETP.NE.AND UP1, UPT, UR43, 0x1, UPT ;  /* 0x000000012b00788c */ /* 0x000fe4000bf25270 */
[----:B------:R-:W-:Y:S01]  /*55c0*/  UISETP.NE.AND UP2, UPT, UR42, 0x1, UPT ;  /* 0x000000012a00788c */ /* 0x000fe2000bf45270 */
[----:B------:R-:W-:Y:S02]  /*55d0*/  UMOV UR4, UR5 ;  /* 0x0000000500047c82 */ /* 0x000fe40008000000 */
[----:B--2---:R-:W-:Y:S03]  /*55e0*/  USHF.R.U32.HI UR5, URZ, UR12, UR4 ;  /* 0x0000000cff057299 */ /* 0x004fe60008011604 */
[----:B------:R-:W-:Y:S02]  /*55f0*/  UMOV UR4, UR7 ;  /* 0x0000000700047c82 */ /* 0x000fe40008000000 */
[----:B------:R-:W-:Y:S02]  /*5600*/  USHF.R.U32.HI UR7, URZ, UR53, UR4 ;  /* 0x00000035ff077299 */ /* 0x000fe40008011604 */
[----:B------:R-:W-:Y:S02]  /*5610*/  USEL UR4, UR47, UR5, !UP0 ;  /* 0x000000052f047287 */ /* 0x000fe4000c000000 */
[----:B------:R-:W-:Y:S01]  /*5620*/  USEL UR7, UR58, UR7, !UP1 ;  /* 0x000000073a077287 */ /* 0x000fe2000c800000 */
[----:B------:R-:W-:Y:S01]  /*5630*/  UMOV UR5, UR9 ;  /* 0x0000000900057c82 */ /* 0x000fe20008000000 */
[----:B------:R-:W-:Y:S02]  /*5640*/  UIMAD.WIDE.U32 UR8, UR4, UR40, URZ ;  /* 0x00000028040872a5 */ /* 0x000fe4000f8e00ff */
[----:B------:R-:W-:Y:S03]  /*5650*/  USHF.R.U32.HI UR6, URZ, UR12, UR5 ;  /* 0x0000000cff067299 */ /* 0x000fe60008011605 */
[----:B------:R-:W-:Y:S01]  /*5660*/  UMOV UR5, UR11 ;  /* 0x0000000b00057c82 */ /* 0x000fe20008000000 */
[----:B------:R-:W-:Y:S02]  /*5670*/  UIMAD.WIDE.U32 UR10, UR7, UR40, URZ ;  /* 0x00000028070a72a5 */ /* 0x000fe4000f8e00ff */
[----:B------:R-:W-:Y:S02]  /*5680*/  USHF.R.U32.HI UR12, URZ, UR53, UR5 ;  /* 0x00000035ff0c7299 */ /* 0x000fe40008011605 */
[----:B------:R-:W-:Y:S01]  /*5690*/  USEL UR6, UR37, UR6, !UP0 ;  /* 0x0000000625067287 */ /* 0x000fe2000c000000 */
[----:B------:R-:W-:Y:S02]  /*56a0*/  UMOV UR5, UR9 ;  /* 0x0000000900057c82 */ /* 0x000fe40008000000 */
[----:B------:R-:W-:Y:S01]  /*56b0*/  UMOV UR10, UR11 ;  /* 0x0000000b000a7c82 */ /* 0x000fe20008000000 */
[----:B------:R-:W-:Y:S02]  /*56c0*/  @UP2 USHF.R.U32.HI UR4, URZ, UR41, UR5 ;  /* 0x00000029ff042299 */ /* 0x000fe40008011605 */
[----:B------:R-:W-:Y:S02]  /*56d0*/  @UP2 USHF.R.U32.HI UR7, URZ, UR41, UR10 ;  /* 0x00000029ff072299 */ /* 0x000fe4000801160a */
[----:B------:R-:W-:Y:S02]  /*56e0*/  UIMAD UR4, UR42, UR4, URZ ;  /* 0x000000042a0472a4 */ /* 0x000fe4000f8e02ff */
[----:B------:R-:W-:Y:S02]  /*56f0*/  UIMAD.WIDE.U32 UR10, UR6, UR40, URZ ;  /* 0x00000028060a72a5 */ /* 0x000fe4000f8e00ff */
[----:B------:R-:W-:Y:S02]  /*5700*/  USEL UR5, UR38, UR12, !UP1 ;  /* 0x0000000c26057287 */ /* 0x000fe4000c800000 */
[----:B------:R-:W-:Y:S02]  /*5710*/  UIMAD UR8, UR42, UR7, URZ ;  /* 0x000000072a0872a4 */ /* 0x000fe4000f8e02ff */
[----:B------:R-:W-:Y:S03]  /*5720*/  UISETP.GE.AND UP0, UPT, UR6, UR4, UPT ;  /* 0x000000040600728c */ /* 0x000fe6000bf06270 */
[----:B------:R-:W-:Y:S01]  /*5730*/  UMOV UR4, UR11 ;  /* 0x0000000b00047c82 */ /* 0x000fe20008000000 */
[----:B------:R-:W-:Y:S02]  /*5740*/  UISETP.GE.OR UP0, UPT, UR5, UR8, UP0 ;  /* 0x000000080500728c */ /* 0x000fe40008706670 */
[----:B------:R-:W-:Y:S02]  /*5750*/  USHF.R.U32.HI UR4, URZ, UR41, UR4 ;  /* 0x00000029ff047299 */ /* 0x000fe40008011604 */
[----:B------:R-:W-:Y:S02]  /*5760*/  UIMAD.WIDE.U32 UR8, UR5, UR40, URZ ;  /* 0x00000028050872a5 */ /* 0x000fe4000f8e00ff */
[----:B------:R-:W-:Y:S02]  /*5770*/  USEL UR11, UR6, UR4, !UP2 ;  /* 0x00000004060b7287 */ /* 0x000fe4000d000000 */
[----:B------:R-:W-:Y:S02]  /*5780*/  UIADD3 UR8, UPT, UPT, -UR5, URZ, URZ ;  /* 0x000000ff05087290 */ /* 0x000fe4000fffe1ff */
[----:B------:R-:W-:Y:S01]  /*5790*/  UIADD3 UR10, UPT, UPT, -UR11, URZ, URZ ;  /* 0x000000ff0b0a7290 */ /* 0x000fe2000fffe1ff */
[----:B------:R-:W-:Y:S01]  /*57a0*/  @!UP0 UMOV UR4, UR9 ;  /* 0x0000000900048c82 */ /* 0x000fe20008000000 */
[----:B------:R-:W-:Y:S02]  /*57b0*/  UIADD3 UR9, UPT, UPT, -UR6, URZ, URZ ;  /* 0x000000ff06097290 */ /* 0x000fe4000fffe1ff */
[----:B------:R-:W-:Y:S02]  /*57c0*/  @!UP0 USHF.R.U32.HI UR4, URZ, UR41, UR4 ;  /* 0x00000029ff048299 */ /* 0x000fe40008011604 */
[----:B------:R-:W-:Y:S02]  /*57d0*/  UIMAD UR10, UR42, UR10, UR6 ;  /* 0x0000000a2a0a72a4 */ /* 0x000fe4000f8e0206 */
[----:B------:R-:W-:Y:S04]  /*57e0*/  @!UP0 USEL UR4, UR5, UR4, !UP2 ;  /* 0x0000000405048287 */ /* 0x000fe8000d000000 */
[----:B------:R-:W-:Y:S02]  /*57f0*/  @!UP0 UIMAD UR10, UR7, UR10, UR4 ;  /* 0x0000000a070a82a4 */ /* 0x000fe4000f8e0204 */
[----:B------:R-:W-:Y:S02]  /*5800*/  @!UP0 UIADD3 UR11, UPT, UPT, UR11, -UR4, URZ ;  /* 0x800000040b0b8290 */ /* 0x000fe4000fffe0ff */
[----:B------:R-:W-:Y:S02]  /*5810*/  UIMAD UR7, UR43, UR8, UR38 ;  /* 0x000000082b0772a4 */ /* 0x000fe4000f8e0226 */
[----:B------:R-:W-:Y:S02]  /*5820*/  @!UP0 UIMAD UR6, UR11, UR42, UR5 ;  /* 0x0000002a0b0682a4 */ /* 0x000fe4000f8e0205 */
[----:B------:R-:W-:Y:S01]  /*5830*/  UIMAD UR4, UR54, UR9, UR37 ;  /* 0x00000009360472a4 */ /* 0x000fe2000f8e0225 */
[----:B------:R-:W-:Y:S02]  /*5840*/  @!UP0 UMOV UR5, UR10 ;  /* 0x0000000a00058c82 */ /* 0x000fe40008000000 */
[----:B------:R-:W-:Y:S02]  /*5850*/  UIMAD UR38, UR5, UR43, UR7 ;  /* 0x0000002b052672a4 */ /* 0x000fe4000f8e0207 */
[----:B------:R-:W-:Y:S11]  /*5860*/  UIMAD UR37, UR6, UR54, UR4 ;  /* 0x00000036062572a4 */ /* 0x000ff6000f8e0204 */
[----:B------:R-:W-:Y:S01]  /*5870*/  @!UPT UIADD3 URZ, UPT, UPT, URZ, URZ, URZ ;  /* 0x000000fffffff290 */ /* 0x000fe2000fffe0ff */
.L_x_96:
[----:B------:R-:W-:Y:S01]  /*5880*/  UISETP.NE.AND UP0, UPT, UR39, 0x1, UPT ;  /* 0x000000012700788c */ /* 0x000fe2000bf05270 */
[----:B------:R-:W-:Y:S01]  /*5890*/  IADD3 R162, PT, PT, R162, 0x1, RZ ;  /* 0x00000001a2a27810 */ /* 0x000fe20007ffe0ff */
[----:B------:R-:W-:Y:S02]  /*58a0*/  USHF.L.U32 UR50, UR16, 0x7, URZ ;  /* 0x0000000710327899 */ /* 0x000fe400080006ff */
[----:B------:R-:W-:Y:S07]  /*58b0*/  USHF.L.U32 UR49, UR20, 0x7, URZ ;  /* 0x0000000714317899 */ /* 0x000fee00080006ff */
[----:B------:R-:W2:Y:S01]  /*58c0*/  @!UP0 LDCU.128 UR12, c[0x0][0xb10] ;  /* 0x00016200ff0c87ac */ /* 0x000ea20008000c00 */
[----:B------:R-:W3:Y:S01]  /*58d0*/  @!UP0 LDCU UR5, c[0x0][0xb0c] ;  /* 0x00016180ff0587ac */ /* 0x000ee20008000800 */
[----:B------:R-:W4:Y:S01]  /*58e0*/  @!UP0 LDCU UR10, c[0x0][0xb20] ;  /* 0x00016400ff0a87ac */ /* 0x000f220008000800 */
[----:B--2---:R-:W-:Y:S02]  /*58f0*/  UIMAD.WIDE.U32 UR8, UR38, UR12, URZ ;  /* 0x0000000c260872a5 */ /* 0x004fe4000f8e00ff */
[----:B------:R-:W-:Y:S02]  /*5900*/  UIMAD.WIDE.U32 UR6, UR37, UR15, URZ ;  /* 0x0000000f250672a5 */ /* 0x000fe4000f8e00ff */
[----:B------:R-:W-:Y:S03]  /*5910*/  @!UP0 UISETP.NE.AND UP1, UPT, UR14, 0x1, UPT ;  /* 0x000000010e00888c */ /* 0x000fe6000bf25270 */
[----:B------:R-:W-:Y:S01]  /*5920*/  @!UP0 UMOV UR4, UR9 ;  /* 0x0000000900048c82 */ /* 0x000fe20008000000 */
[----:B---3--:R-:W-:Y:S02]  /*5930*/  @!UP0 UISETP.NE.AND UP2, UPT, UR5, 0x1, UPT ;  /* 0x000000010500888c */ /* 0x008fe4000bf45270 */
[----:B------:R-:W-:Y:S01]  /*5940*/  @!UP0 USHF.R.U32.HI UR4, URZ, UR13, UR4 ;  /* 0x0000000dff048299 */ /* 0x000fe20008011604 */
[----:B------:R-:W-:Y:S02]  /*5950*/  @!UP0 UMOV UR6, UR7 ;  /* 0x0000000700068c82 */ /* 0x000fe40008000000 */
[----:B----4-:R-:W-:Y:S02]  /*5960*/  @!UP0 USHF.R.U32.HI UR6, URZ, UR10, UR6 ;  /* 0x0000000aff068299 */ /* 0x010fe40008011606 */
[----:B------:R-:W-:Y:S02]  /*5970*/  @!UP0 USEL UR7, UR38, UR4, !UP2 ;  /* 0x0000000426078287 */ /* 0x000fe4000d000000 */
[----:B------:R-:W-:Y:S04]  /*5980*/  @!UP0 USEL UR6, UR37, UR6, !UP1 ;  /* 0x0000000625068287 */ /* 0x000fe8000c800000 */
[----:B------:R-:W-:Y:S02]  /*5990*/  @!UP0 UIADD3 UR4, UPT, UPT, -UR7, UR6, URZ ;  /* 0x0000000607048290 */ /* 0x000fe4000fffe1ff */
[----:B------:R-:W-:Y:S02]  /*59a0*/  @!UP0 UIADD3 UR6, UPT, UPT, UR7, -UR6, URZ ;  /* 0x8000000607068290 */ /* 0x000fe4000fffe0ff */
[----:B------:R-:W-:Y:S02]  /*59b0*/  @!UP0 UIMAD UR38, UR4, UR5, UR38 ;  /* 0x00000005042682a4 */ /* 0x000fe4000f8e0226 */
[----:B------:R-:W-:Y:S02]  /*59c0*/  @!UP0 UIMAD UR37, UR6, UR14, UR37 ;  /* 0x0000000e062582a4 */ /* 0x000fe4000f8e0225 */
[----:B------:R-:W-:Y:S09]  /*59d0*/  ULOP3.LUT UP0, URZ, UR62, 0x1b0, URZ, 0xc0, !UPT ;  /* 0x000001b03eff7892 */ /* 0x000ff2000f80c0ff */
[----:B------:R-:W-:Y:S05]  /*59e0*/  BRA.U !UP0, `(.L_x_97) ;  /* 0x0000000108407547 */ /* 0x000fea000b800000 */
[----:B------:R-:W2:Y:S01]  /*59f0*/  LDCU.64 UR8, c[0x4][0x80] ;  /* 0x01001000ff0877ac */ /* 0x000ea20008000a00 */
[----:B------:R-:W-:Y:S01]  /*5a00*/  MOV R3, 0x0 ;  /* 0x0000000000037802 */ /* 0x000fe20000000f00 */
[----:B------:R-:W-:Y:S02]  /*5a10*/  HFMA2 R12, -RZ, RZ, 0, 5.9604644775390625e-08 ;  /* 0x00000001ff0c7431 */ /* 0x000fe400000001ff */
[----:B------:R-:W-:Y:S02]  /*5a20*/  IMAD.MOV.U32 R8, RZ, RZ, 0x70 ;  /* 0x00000070ff087424 */ /* 0x000fe400078e00ff */
[----:B------:R-:W-:Y:S01]  /*5a30*/  IMAD.MOV.U32 R13, RZ, RZ, RZ ;  /* 0x000000ffff0d7224 */ /* 0x000fe200078e00ff */
[----:B------:R-:W3:Y:S01]  /*5a40*/  LDCU.64 UR6, c[0x4][0x88] ;  /* 0x01001100ff0677ac */ /* 0x000ee20008000a00 */
[----:B------:R-:W4:Y:S01]  /*5a50*/  LDC.64 R2, c[0x4][R3] ;  /* 0x0100000003027b82 */ /* 0x000f220000000a00 */
[----:B------:R-:W1:Y:S01]  /*5a60*/  LDCU.64 UR4, c[0x4][0x8] ;  /* 0x01000100ff0477ac */ /* 0x000e620008000a00 */
[----:B--2---:R-:W-:Y:S01]  /*5a70*/  MOV R5, UR9 ;  /* 0x0000000900057c02 */ /* 0x004fe20008000f00 */
[----:B------:R-:W-:Y:S01]  /*5a80*/  IMAD.U32 R4, RZ, RZ, UR8 ;  /* 0x00000008ff047e24 */ /* 0x000fe2000f8e00ff */
[----:B---3--:R-:W-:Y:S01]  /*5a90*/  MOV R7, UR7 ;  /* 0x0000000700077c02 */ /* 0x008fe20008000f00 */
[----:B------:R-:W-:Y:S01]  /*5aa0*/  IMAD.U32 R6, RZ, RZ, UR6 ;  /* 0x00000006ff067e24 */ /* 0x000fe2000f8e00ff */
[----:B-1----:R-:W-:Y:S01]  /*5ab0*/  MOV R11, UR5 ;  /* 0x00000005000b7c02 */ /* 0x002fe20008000f00 */
[----:B------:R-:W-:Y:S02]  /*5ac0*/  IMAD.U32 R10, RZ, RZ, UR4 ;  /* 0x00000004ff0a7e24 */ /* 0x000fe4000f8e00ff */
[----:B------:R-:W-:Y:S07]  /*5ad0*/  LEPC R20, `(.L_x_97) ;  /* 0x000000001014794e */ /* 0x000fee0000000000 */
[----:B----45:R-:W-:Y:S05]  /*5ae0*/  CALL.ABS.NOINC R2 ;  /* 0x0000000002007343 */ /* 0x030fea0003c00000 */
.L_x_97:
[----:B------:R-:W-:Y:S01]  /*5af0*/  LOP3.LUT P0, RZ, R177, 0x1b0, RZ, 0xc0, !PT ;  /* 0x000001b0b1ff7812 */ /* 0x000fe2000780c0ff */
[----:B------:R-:W-:Y:S11]  /*5b00*/  BSSY.RECONVERGENT B6, `(.L_x_98) ;  /* 0x0000013000067945 */ /* 0x000ff60003800200 */
[----:B------:R-:W-:Y:S01]  /*5b10*/  @!UPT UIADD3 URZ, UPT, UPT, URZ, URZ, URZ ;  /* 0x000000fffffff290 */ /* 0x000fe2000fffe0ff */
[----:B------:R-:W-:Y:S05]  /*5b20*/  @!P0 BRA `(.L_x_99) ;  /* 0x0000000000408947 */ /* 0x000fea0003800000 */
        /* <DEDUP_REMOVED lines=16> */
.L_x_99:
[----:B------:R-:W-:Y:S05]  /*5c30*/  BSYNC.RECONVERGENT B6 ;  /* 0x0000000000067941 */ /* 0x000fea0003800200 */
.L_x_98:
[----:B------:R-:W-:Y:S01]  /*5c40*/  R2UR UR4, R161 ;  /* 0x00000000a10472ca */ /* 0x000fe200000e0000 */
[----:B------:R-:W-:Y:S01]  /*5c50*/  UISETP.NE.U32.AND UP0, UPT, UR60, URZ, UPT ;  /* 0x000000ff3c00728c */ /* 0x000fe2000bf05070 */
[----:B------:R-:W-:Y:S02]  /*5c60*/  ISETP.NE.U32.AND P4, PT, R156, RZ, PT ;  /* 0x000000ff9c00720c */ /* 0x000fe40003f85070 */
[----:B------:R-:W-:Y:S01]  /*5c70*/  ISETP.NE.U32.AND P2, PT, RZ, UR56, PT ;  /* 0x00000038ff007c0c */ /* 0x000fe2000bf45070 */
[----:B------:R-:W-:Y:S01]  /*5c80*/  UISETP.NE.AND.EX UP1, UPT, UR61, URZ, UPT, UP0 ;  /* 0x000000ff3d00728c */ /* 0x000fe2000bf25300 */
[----:B------:R-:W-:Y:S01]  /*5c90*/  ISETP.NE.AND.EX P4, PT, R157, RZ, PT, P4 ;  /* 0x000000ff9d00720c */ /* 0x000fe20003f85340 */
[----:B------:R-:W-:Y:S01]  /*5ca0*/  UPLOP3.LUT UP0, UPT, UPT, UPT, UPT, 0x40, 0x4 ;  /* 0x000000000004789c */ /* 0x000fe20003f0e870 */
[----:B------:R-:W-:Y:S05]  /*5cb0*/  ISETP.NE.AND.EX P2, PT, RZ, UR57, PT, P2 ;  /* 0x00000039ff007c0c */ /* 0x000fea000bf45320 */
[----:B------:R-:W-:Y:S06]  /*5cc0*/  UISETP.NE.AND UP2, UPT, UR4, URZ, UPT ;  /* 0x000000ff0400728c */ /* 0x000fec000bf45270 */
[----:B------:R-:W-:Y:S05]  /*5cd0*/  PLOP3.LUT P1, PT, PT, PT, UP2, 0x80, 0x8 ;  /* 0x000000000008781c */ /* 0x000fea0003f2f028 */
[----:B------:R-:W-:Y:S06]  /*5ce0*/  @UP2 UPLOP3.LUT UP0, UPT, UPT, UPT, UP1, 0x80, 0x8 ;  /* 0x000000000008289c */ /* 0x000fec0003f0f010 */
[----:B------:R-:W-:Y:S01]  /*5cf0*/  PLOP3.LUT P0, PT, PT, PT, UP0, 0x80, 0x8 ;  /* 0x000000000008781c */ /* 0x000fe20003f0f008 */
[----:B------:R-:W-:Y:S01]  /*5d00*/  @!UPT UIADD3 URZ, UPT, UPT, URZ, URZ, URZ ;  /* 0x000000fffffff290 */ /* 0x000fe2000fffe0ff */
[----:B------:R-:W-:Y:S11]  /*5d10*/  BRA.U !UP1, `(.L_x_100) ;  /* 0x00000001093c7547 */ /* 0x000ff6000b800000 */
[----:B------:R-:W-:Y:S01]  /*5d20*/  UISETP.NE.U32.AND UP0, UPT, UR56, URZ, UPT ;  /* 0x000000ff3800728c */ /* 0x000fe2000bf05070 */
[----:B-1----:R-:W-:Y:S01]  /*5d30*/  HFMA2 R0, -RZ, RZ, 0, 5.9604644775390625e-08 ;  /* 0x00000001ff007431 */ /* 0x002fe200000001ff */
[----:B------:R-:W1:Y:S01]  /*5d40*/  LDCU.64 UR8, c[0x0][0x358] ;  /* 0x00006b00ff0877ac */ /* 0x000e620008000a00 */
[----:B------:R-:W-:Y:S01]  /*5d50*/  IMAD.MOV.U32 R158, RZ, RZ, 0x1 ;  /* 0x00000001ff9e7424 */ /* 0x000fe200078e00ff */
[----:B------:R-:W-:Y:S06]  /*5d60*/  UISETP.NE.AND.EX UP0, UPT, UR57, URZ, UPT, UP0 ;  /* 0x000000ff3900728c */ /* 0x000fec000bf05300 */
[----:B------:R-:W-:Y:S05]  /*5d70*/  PLOP3.LUT P3, PT, PT, PT, UP0, 0x80, 0x8 ;  /* 0x000000000008781c */ /* 0x000fea0003f6f008 */
[----:B------:R-:W2:Y:S01]  /*5d80*/  @UP0 LDCU.64 UR4, c[0x0][0x888] ;  /* 0x00011100ff0407ac */ /* 0x000ea20008000a00 */
[----:B------:R-:W-:Y:S07]  /*5d90*/  @UP0 UIMAD UR6, UR36, UR60, URZ ;  /* 0x0000003c240602a4 */ /* 0x000fee000f8e02ff */
[----:B------:R-:W-:Y:S01]  /*5da0*/  @!P3 PRMT R158, R0, 0x7610, R158 ;  /* 0x00007610009eb816 */ /* 0x000fe2000000009e */
[----:B--2---:R-:W-:Y:S06]  /*5db0*/  @UP0 UIMAD.WIDE UR4, UR6, 0x4, UR4 ;  /* 0x00000004060408a5 */ /* 0x004fec000f8e0204 */
[----:B------:R-:W-:Y:S01]  /*5dc0*/  IMAD.U32 R2, RZ, RZ, UR4 ;  /* 0x00000004ff027e24 */ /* 0x000fe2000f8e00ff */
[----:B------:R-:W-:Y:S04]  /*5dd0*/  MOV R3, UR5 ;  /* 0x0000000500037c02 */ /* 0x000fe80008000f00 */
[----:B------:R-:W2:Y:S01]  /*5de0*/  @!UP0 LDCU UR4, c[0x0][0x880] ;  /* 0x00011000ff0487ac */ /* 0x000ea20008000800 */
[----:B-1---5:R3:W5:Y:S02]  /*5df0*/  @P3 LDG.E R73, desc[UR8][R2.64] ;  /* 0x0000000802493981 */ /* 0x022764000c1e1900 */
[----:B--23--:R-:W-:Y:S02]  /*5e00*/  @!P3 IMAD.U32 R73, RZ, RZ, UR4 ;  /* 0x00000004ff49be24 */ /* 0x00cfe4000f8e00ff */
.L_x_100:
[----:B------:R-:W-:Y:S05]  /*5e10*/  @!P4 BRA `(.L_x_101) ;  /* 0x000000000024c947 */ /* 0x000fea0003800000 */
[----:B------:R-:W-:Y:S01]  /*5e20*/  ISETP.NE.U32.AND P3, PT, R138, RZ, PT ;  /* 0x000000ff8a00720c */ /* 0x000fe20003f65070 */
[----:B------:R-:W2:Y:S03]  /*5e30*/  LDCU.64 UR4, c[0x0][0x358] ;  /* 0x00006b00ff0477ac */ /* 0x000ea60008000a00 */
[----:B------:R-:W-:Y:S11]  /*5e40*/  ISETP.NE.AND.EX P3, PT, R139, RZ, PT, P3 ;  /* 0x000000ff8b00720c */ /* 0x000ff60003f65330 */
[----:B------:R-:W-:Y:S02]  /*5e50*/  @!UPT UIADD3 URZ, UPT, UPT, URZ, URZ, URZ ;  /* 0x000000fffffff290 */ /* 0x000fe4000fffe0ff */
[----:B------:R-:W3:Y:S01]  /*5e60*/  @P3 LDC.64 R2, c[0x0][0x8a8] ;  /* 0x00022a00ff023b82 */ /* 0x000ee20000000a00 */
[----:B-1----:R-:W-:Y:S04]  /*5e70*/  @P3 IMAD R0, R156, UR36, RZ ;  /* 0x000000249c003c24 */ /* 0x002fe8000f8e02ff */
[----:B---3--:R-:W-:Y:S05]  /*5e80*/  @P3 IMAD.WIDE R2, R0, 0x4, R2 ;  /* 0x0000000400023825 */ /* 0x008fea00078e0202 */
[----:B--2--5:R2:W5:Y:S02]  /*5e90*/  @P3 LDG.E R70, desc[UR4][R2.64] ;  /* 0x0000000402463981 */ /* 0x024564000c1e1900 */
[----:B--2---:R-:W3:Y:S02]  /*5ea0*/  @!P3 LDC R70, c[0x0][0x8a0] ;  /* 0x00022800ff46bb82 */ /* 0x004ee40000000800 */
.L_x_101:
[----:B-----5:R-:W-:Y:S01]  /*5eb0*/  FSETP.NEU.AND P4, PT, R73, RZ, PT ;  /* 0x000000ff4900720b */ /* 0x020fe20003f8d000 */
[----:B------:R-:W-:Y:S01]  /*5ec0*/  BSSY B1, `(.L_x_102) ;  /* 0x0000047000017945 */ /* 0x000fe20003800000 */
[----:B------:R-:W-:Y:S01]  /*5ed0*/  SEL R7, RZ, 0xffffffff, P2 ;  /* 0xffffffffff077807 */ /* 0x000fe20001000000 */
[----:B------:R-:W-:Y:S01]  /*5ee0*/  IMAD.MOV.U32 R187, RZ, RZ, 0x1 ;  /* 0x00000001ffbb7424 */ /* 0x000fe200078e00ff */
[----:B------:R-:W-:Y:S01]  /*5ef0*/  LOP3.LUT P3, RZ, R158, 0xff, RZ, 0xc0, !PT ;  /* 0x000000ff9eff7812 */ /* 0x000fe2000786c0ff */
[----:B------:R-:W-:Y:S01]  /*5f00*/  IMAD R71, R68, 0x80, R69 ;  /* 0x0000008044477824 */ /* 0x000fe200078e0245 */
[----:B-1----:R-:W-:Y:S02]  /*5f10*/  @P1 SEL R0, RZ, 0xffffffff, P4 ;  /* 0xffffffffff001807 */ /* 0x002fe40002000000 */
[----:B------:R-:W-:Y:S02]  /*5f20*/  CS2R R154, SRZ ;  /* 0x00000000009a7805 */ /* 0x000fe4000001ff00 */
[----:B------:R-:W-:Y:S02]  /*5f30*/  LEA R3, R166, UR44, 0x3 ;  /* 0x0000002ca6037c11 */ /* 0x000fe4000f8e18ff */
[----:B------:R-:W-:Y:S02]  /*5f40*/  CS2R R152, SRZ ;  /* 0x0000000000987805 */ /* 0x000fe4000001ff00 */
[----:B------:R-:W-:Y:S02]  /*5f50*/  @P0 SEL R0, R7, R0, !P3 ;  /* 0x0000000007000207 */ /* 0x000fe40005800000 */
[----:B------:R-:W-:Y:S02]  /*5f60*/  CS2R R150, SRZ ;  /* 0x0000000000967805 */ /* 0x000fe4000001ff00 */
[----:B------:R-:W-:Y:S02]  /*5f70*/  LEA R186, R68, UR44, 0x3 ;  /* 0x0000002c44ba7c11 */ /* 0x000fe4000f8e18ff */
[----:B------:R-:W-:Y:S02]  /*5f80*/  CS2R R148, SRZ ;  /* 0x0000000000947805 */ /* 0x000fe4000001ff00 */
[----:B------:R-:W-:Y:S02]  /*5f90*/  @P1 LOP3.LUT R0, R0, 0x1, RZ, 0xc0, !PT ;  /* 0x0000000100001812 */ /* 0x000fe400078ec0ff */
[----:B------:R-:W-:Y:S02]  /*5fa0*/  CS2R R146, SRZ ;  /* 0x0000000000927805 */ /* 0x000fe4000001ff00 */
[----:B------:R-:W-:Y:S02]  /*5fb0*/  SHF.L.U32 R5, R168, 0x1f, RZ ;  /* 0x0000001fa8057819 */ /* 0x000fe400000006ff */
[----:B------:R-:W-:Y:S02]  /*5fc0*/  CS2R R144, SRZ ;  /* 0x0000000000907805 */ /* 0x000fe4000001ff00 */
[----:B------:R-:W-:Y:S02]  /*5fd0*/  ISETP.NE.U32.OR P6, PT, R0, 0x1, !P1 ;  /* 0x000000010000780c */ /* 0x000fe40004fc5470 */
[----:B------:R-:W-:Y:S02]  /*5fe0*/  CS2R R142, SRZ ;  /* 0x00000000008e7805 */ /* 0x000fe4000001ff00 */
[----:B------:R-:W-:Y:S02]  /*5ff0*/  PLOP3.LUT P2, PT, PT, PT, UP1, 0x80, 0x8 ;  /* 0x000000000008781c */ /* 0x000fe40003f4f018 */
[----:B------:R-:W-:Y:S02]  /*6000*/  CS2R R140, SRZ ;  /* 0x00000000008c7805 */ /* 0x000fe4000001ff00 */
[----:B------:R-:W-:Y:S02]  /*6010*/  SEL R0, RZ, 0xffffffff, P4 ;  /* 0xffffffffff007807 */ /* 0x000fe40002000000 */
[----:B------:R-:W-:Y:S03]  /*6020*/  P2R R172, PR, RZ, 0x40 ;  /* 0x00000040ffac7803 */ /* 0x000fe60000000000 */
[----:B------:R-:W-:Y:S04]  /*6030*/  @P6 SHF.L.U32 R2, R165, 0x1f, RZ ;  /* 0x0000001fa5026819 */ /* 0x000fe800000006ff */
[----:B------:R-:W-:Y:S01]  /*6040*/  @P2 SEL R0, R7, R0, !P3 ;  /* 0x0000000007002207 */ /* 0x000fe20005800000 */
[----:B------:R-:W1:Y:S03]  /*6050*/  @P6 SYNCS.PHASECHK.TRANS64.TRYWAIT P1, [R3+URZ+0xc0], R2 ;  /* 0x0000c002030065a7 */ /* 0x000e6600080211ff */
[----:B------:R-:W-:Y:S04]  /*6060*/  LOP3.LUT R0, R0, 0x1, RZ, 0xc0, !PT ;  /* 0x0000000100007812 */ /* 0x000fe800078ec0ff */
[----:B------:R-:W-:Y:S04]  /*6070*/  ISETP.NE.U32.AND P5, PT, R0, 0x1, PT ;  /* 0x000000010000780c */ /* 0x000fe80003fa5070 */
[----:B------:R-:W-:Y:S01]  /*6080*/  P2R R192, PR, RZ, 0x20 ;  /* 0x00000020ffc07803 */ /* 0x000fe20000000000 */
[----:B------:R2:W4:Y:S01]  /*6090*/  SYNCS.PHASECHK.TRANS64.TRYWAIT P0, [R186+URZ+0x110], R5 ;  /* 0x00011005ba0075a7 */ /* 0x00052200080011ff */
[----:B-1----:R-:W-:Y:S01]  /*60a0*/  @P6 SEL R187, RZ, 0x1, !P1 ;  /* 0x00000001ffbb6807 */ /* 0x002fe20004800000 */
[----:B--2---:R-:W-:Y:S06]  /*60b0*/  @!P6 BRA `(.L_x_103) ;  /* 0x00000000009ce947 */ /* 0x004fec0003800000 */
[----:B------:R-:W-:Y:S01]  /*60c0*/  @P5 IMAD R7, R166, 0x2000, R171 ;  /* 0x00002000a6075824 */ /* 0x000fe200078e02ab */
[----:B------:R-:W-:Y:S01]  /*60d0*/  ISETP.NE.AND P1, PT, R187, RZ, PT ;  /* 0x000000ffbb00720c */ /* 0x000fe20003f25270 */
[----:B------:R-:W-:Y:S01]  /*60e0*/  BSSY B0, `(.L_x_104) ;  /* 0x0000010000007945 */ /* 0x000fe20003800000 */
[----:B------:R-:W-:Y:S01]  /*60f0*/  CS2R R142, SRZ ;  /* 0x00000000008e7805 */ /* 0x000fe2000001ff00 */
[--C-:B------:R-:W-:Y:S01]  /*6100*/  @P5 IMAD R6, R176, -0x10, R7.reuse ;  /* 0xfffffff0b0065824 */ /* 0x100fe200078e0207 */
[----:B------:R-:W-:Y:S01]  /*6110*/  CS2R R140, SRZ ;  /* 0x00000000008c7805 */ /* 0x000fe2000001ff00 */
[----:B------:R-:W-:Y:S01]  /*6120*/  @P5 IMAD R4, R170, -0x10, R7 ;  /* 0xfffffff0aa045824 */ /* 0x000fe200078e0207 */
[----:B------:R-:W-:Y:S01]  /*6130*/  CS2R R150, SRZ ;  /* 0x0000000000967805 */ /* 0x000fe2000001ff00 */
[----:B------:R-:W-:Y:S01]  /*6140*/  @P5 IMAD R2, R169, 0x10, R6 ;  /* 0x00000010a9025824 */ /* 0x000fe200078e0206 */
[----:B------:R-:W-:Y:S02]  /*6150*/  CS2R R148, SRZ ;  /* 0x0000000000947805 */ /* 0x000fe4000001ff00 */
[----:B------:R-:W-:Y:S02]  /*6160*/  CS2R R146, SRZ ;  /* 0x0000000000927805 */ /* 0x000fe4000001ff00 */
[----:B------:R-:W-:Y:S02]  /*6170*/  CS2R R144, SRZ ;  /* 0x0000000000907805 */ /* 0x000fe4000001ff00 */
[----:B------:R-:W-:Y:S02]  /*6180*/  CS2R R154, SRZ ;  /* 0x00000000009a7805 */ /* 0x000fe4000001ff00 */
[----:B------:R-:W-:Y:S01]  /*6190*/  CS2R R152, SRZ ;  /* 0x0000000000987805 */ /* 0x000fe2000001ff00 */
[----:B------:R-:W-:Y:S06]  /*61a0*/  @P1 BRA `(.L_x_105) ;  /* 0x00000000000c1947 */ /* 0x000fec0003800000 */
[----:B------:R-:W-:Y:S04]  /*61b0*/  SHF.L.U32 R0, R165, 0x1f, RZ ;  /* 0x0000001fa5007819 */ /* 0x000fe800000006ff */
[----:B------:R-:W1:Y:S02]  /*61c0*/  SYNCS.PHASECHK.TRANS64.TRYWAIT P1, [R3+URZ+0xc0], R0 ;  /* 0x0000c000030075a7 */ /* 0x000e6400080211ff */
[----:B-1----:R-:W-:Y:S05]  /*61d0*/  @!P1 BRA `(.L_x_106) ;  /* 0x0000003400e89947 */ /* 0x002fea0003800000 */
.L_x_105:
[----:B------:R-:W-:Y:S05]  /*61e0*/  BSYNC B0 ;  /* 0x0000000000007941 */ /* 0x000fea0003800000 */
.L_x_104:
[----:B------:R-:W-:Y:S01]  /*61f0*/  ISETP.NE.AND P1, PT, R192, RZ, PT ;  /* 0x000000ffc000720c */ /* 0x000fe20003f25270 */
[----:B-1----:R-:W-:Y:S02]  /*6200*/  VIADD R3, R3, 0xd0 ;  /* 0x000000d003037836 */ /* 0x002fe40000000000 */
[----:B------:R-:W-:Y:S02]  /*6210*/  IMAD.U32 R0, RZ, RZ, UR45 ;  /* 0x0000002dff007e24 */ /* 0x000fe4000f8e00ff */
[----:B------:R-:W-:Y:S03]  /*6220*/  VIADD R166, R166, 0x1 ;  /* 0x00000001a6a67836 */ /* 0x000fe60000000000 */
[----:B------:R-:W-:Y:S05]  /*6230*/  PRMT R0, R0, 0x654, R3 ;  /* 0x0000065400007816 */ /* 0x000fea0000000003 */
[----:B------:R1:W2:Y:S04]  /*6240*/  @P1 LDS.128 R140, [R7] ;  /* 0x00000000078c1984 */ /* 0x0002a80000000c00 */
[----:B------:R1:W1:Y:S04]  /*6250*/  @P1 LDS.128 R148, [R4+0x20] ;  /* 0x0000200004941984 */ /* 0x0002680000000c00 */
[----:B------:R1:W1:Y:S04]  /*6260*/  @P1 LDS.128 R144, [R6+0x10] ;  /* 0x0000100006901984 */ /* 0x0002680000000c00 */
[----:B------:R1:W1:Y:S01]  /*6270*/  @P1 LDS.128 R152, [R2+0x10] ;  /* 0x0000100002981984 */ /* 0x0002620000000c00 */
[C---:B------:R-:W-:Y:S01]  /*6280*/  ISETP.NE.AND P1, PT, R166.reuse, 0x2, PT ;  /* 0x00000002a600780c */ /* 0x040fe20003f25270 */
[----:B------:R-:W-:Y:S01]  /*6290*/  @!PT LDS RZ, [RZ] ;  /* 0x00000000fffff984 */ /* 0x000fe20000000800 */
[----:B------:R-:W-:Y:S01]  /*62a0*/  @!PT LDS RZ, [RZ] ;  /* 0x00000000fffff984 */ /* 0x000fe20000000800 */
[----:B------:R-:W-:Y:S01]  /*62b0*/  @!PT LDS RZ, [RZ] ;  /* 0x00000000fffff984 */ /* 0x000fe20000000800 */
[----:B------:R-:W-:Y:S01]  /*62c0*/  @!PT LDS RZ, [RZ] ;  /* 0x00000000fffff984 */ /* 0x000fe20000000800 */
[----:B------:R5:W-:Y:S06]  /*62d0*/  MEMBAR.ALL.CTA ;  /* 0x0000000000007992 */ /* 0x000bec0000008000 */
[----:B-----5:R-:W5:Y:S01]  /*62e0*/  FENCE.VIEW.ASYNC.S ;  /* 0x00000000000073c6 */ /* 0x020f620000000000 */
[----:B------:R-:W-:Y:S01]  /*62f0*/  SEL R166, R166, RZ, P1 ;  /* 0x000000ffa6a67207 */ /* 0x000fe20000800000 */
[----:B-----5:R5:W-:Y:S02]  /*6300*/  SYNCS.ARRIVE.TRANS64.RED.A1T0 RZ, [R0+URZ], RZ ;  /* 0x000000ff00ff79a7 */ /* 0x020be400081004ff */
[----:B-----5:R-:W-:Y:S04]  /*6310*/  SEL R0, RZ, 0x1, P1 ;  /* 0x00000001ff007807 */ /* 0x020fe80000800000 */
[----:B--2---:R-:W-:Y:S02]  /*6320*/  LOP3.LUT R165, R165, R0, RZ, 0x3c, !PT ;  /* 0x00000000a5a57212 */ /* 0x004fe400078e3cff */
.L_x_103:
[----:B------:R-:W-:Y:S05]  /*6330*/  BSYNC B1 ;  /* 0x0000000000017941 */ /* 0x000fea0003800000 */
.L_x_102:
[----:B------:R-:W-:Y:S04]  /*6340*/  SHF.R.U32.HI R0, RZ, 0x15, R71 ;  /* 0x00000015ff007819 */ /* 0x000fe80000011647 */
[----:B------:R-:W-:Y:S01]  /*6350*/  LOP3.LUT P1, RZ, R0, 0x3, R159, 0x48, !PT ;  /* 0x0000000300ff7812 */ /* 0x000fe2000782489f */
[----:B------:R-:W-:Y:S01]  /*6360*/  @!UPT UIADD3 URZ, UPT, UPT, URZ, URZ, URZ ;  /* 0x000000fffffff290 */ /* 0x000fe2000fffe0ff */
[----:B----4-:R-:W-:Y:S11]  /*6370*/  @P0 BRA `(.L_x_107) ;  /* 0x0000000000080947 */ /* 0x010ff60003800000 */
[----:B------:R-:W2:Y:S02]  /*6380*/  SYNCS.PHASECHK.TRANS64.TRYWAIT P0, [R186+URZ+0x110], R5 ;  /* 0x00011005ba0075a7 */ /* 0x000ea400080011ff */
[----:B--2---:R-:W-:Y:S05]  /*6390*/  @!P0 BRA `(.L_x_108) ;  /* 0x00000034008c8947 */ /* 0x004fea0003800000 */
.L_x_107:
[----:B------:R-:W-:Y:S04]  /*63a0*/  BSSY.RECONVERGENT B6, `(.L_x_109) ;  /* 0x0000012000067945 */ /* 0x000fe80003800200 */
[----:B------:R-:W-:Y:S05]  /*63b0*/  @!P1 BRA `(.L_x_110) ;  /* 0x0000000000409947 */ /* 0x000fea0003800000 */
[----:B------:R-:W2:Y:S01]  /*63c0*/  LDCU.64 UR8, c[0x4][0x70] ;  /* 0x01000e00ff0877ac */ /* 0x000ea20008000a00 */
[----:B------:R-:W-:Y:S01]  /*63d0*/  MOV R3, 0x0 ;  /* 0x0000000000037802 */ /* 0x000fe20000000f00 */
[----:B------:R-:W-:Y:S02]  /*63e0*/  HFMA2 R12, -RZ, RZ, 0, 5.9604644775390625e-08 ;  /* 0x00000001ff0c7431 */ /* 0x000fe400000001ff */
[----:B------:R-:W-:Y:S02]  /*63f0*/  IMAD.MOV.U32 R8, RZ, RZ, 0x192 ;  /* 0x00000192ff087424 */ /* 0x000fe400078e00ff */
[----:B------:R-:W-:Y:S01]  /*6400*/  IMAD.MOV.U32 R13, RZ, RZ, RZ ;  /* 0x000000ffff0d7224 */ /* 0x000fe200078e00ff */
[----:B------:R-:W4:Y:S01]  /*6410*/  LDCU.64 UR6, c[0x4][0x78] ;  /* 0x01000f00ff0677ac */ /* 0x000f220008000a00 */
[----:B-1----:R-:W1:Y:S01]  /*6420*/  LDC.64 R2, c[0x4][R3] ;  /* 0x0100000003027b82 */ /* 0x002e620000000a00 */
[----:B------:R-:W5:Y:S01]  /*6430*/  LDCU.64 UR4, c[0x4][0x10] ;  /* 0x01000200ff0477ac */ /* 0x000f620008000a00 */
[----:B--2---:R-:W-:Y:S01]  /*6440*/  MOV R5, UR9 ;  /* 0x0000000900057c02 */ /* 0x004fe20008000f00 */
[----:B------:R-:W-:Y:S01]  /*6450*/  IMAD.U32 R4, RZ, RZ, UR8 ;  /* 0x00000008ff047e24 */ /* 0x000fe2000f8e00ff */
[----:B----4-:R-:W-:Y:S01]  /*6460*/  MOV R7, UR7 ;  /* 0x0000000700077c02 */ /* 0x010fe20008000f00 */
[----:B------:R-:W-:Y:S01]  /*6470*/  IMAD.U32 R6, RZ, RZ, UR6 ;  /* 0x00000006ff067e24 */ /* 0x000fe2000f8e00ff */
[----:B-----5:R-:W-:Y:S01]  /*6480*/  MOV R11, UR5 ;  /* 0x00000005000b7c02 */ /* 0x020fe20008000f00 */
[----:B------:R-:W-:Y:S02]  /*6490*/  IMAD.U32 R10, RZ, RZ, UR4 ;  /* 0x00000004ff0a7e24 */ /* 0x000fe4000f8e00ff */
[----:B------:R-:W-:Y:S07]  /*64a0*/  LEPC R20, `(.L_x_110) ;  /* 0x000000001014794e */ /* 0x000fee0000000000 */
[----:B-1-3--:R-:W-:Y:S05]  /*64b0*/  CALL.ABS.NOINC R2 ;  /* 0x0000000002007343 */ /* 0x00afea0003c00000 */
.L_x_110:
[----:B------:R-:W-:Y:S05]  /*64c0*/  BSYNC.RECONVERGENT B6 ;  /* 0x0000000000067941 */ /* 0x000fea0003800200 */
.L_x_109:
[-C--:B------:R-:W-:Y:S01]  /*64d0*/  F2FP.F16.E4M3.UNPACK_B R74, R140.reuse ;  /* 0x0000008cff4a723e */ /* 0x080fe200020006ff */
[----:B------:R-:W-:Y:S05]  /*64e0*/  WARPSYNC.ALL ;  /* 0x0000000000007948 */ /* 0x000fea0003800000 */
[----:B------:R-:W-:Y:S01]  /*64f0*/  R2UR UR4, R71 ;  /* 0x00000000470472ca */ /* 0x000fe200000e0000 */
[--C-:B------:R-:W-:Y:S01]  /*6500*/  HADD2.F32 R72, -RZ, R74.reuse.H0_H0 ;  /* 0x2000004aff487230 */ /* 0x100fe20000004100 */
[----:B------:R-:W-:Y:S01]  /*6510*/  F2FP.F16.E4M3.UNPACK_B R76, R140.H1 ;  /* 0x0000008cff4c723e */ /* 0x000fe200030006ff */
[----:B------:R-:W-:Y:S01]  /*6520*/  HADD2.F32 R75, -RZ, R74.H1_H1 ;  /* 0x3000004aff4b7230 */ /* 0x000fe20000004100 */
[-C--:B------:R-:W-:Y:S01]  /*6530*/  F2FP.F16.E4M3.UNPACK_B R78, R141.reuse ;  /* 0x0000008dff4e723e */ /* 0x080fe200020006ff */
[----:B------:R-:W-:Y:S01]  /*6540*/  BSSY.RECONVERGENT B0, `(.L_x_111) ;  /* 0x000011d000007945 */ /* 0x000fe20003800200 */
[----:B------:R-:W-:Y:S01]  /*6550*/  F2FP.F16.E4M3.UNPACK_B R80, R141.H1 ;  /* 0x0000008dff50723e */ /* 0x000fe200030006ff */
[----:B------:R-:W-:Y:S01]  /*6560*/  HADD2.F32 R74, -RZ, R76.H0_H0 ;  /* 0x2000004cff4a7230 */ /* 0x000fe20000004100 */
[-C--:B------:R-:W-:Y:S01]  /*6570*/  F2FP.F16.E4M3.UNPACK_B R82, R142.reuse ;  /* 0x0000008eff52723e */ /* 0x080fe200020006ff */
[--C-:B------:R-:W-:Y:S01]  /*6580*/  HADD2.F32 R77, -RZ, R78.reuse.H0_H0 ;  /* 0x2000004eff4d7230 */ /* 0x100fe20000004100 */
[----:B------:R-:W-:Y:S01]  /*6590*/  F2FP.F16.E4M3.UNPACK_B R84, R142.H1 ;  /* 0x0000008eff54723e */ /* 0x000fe200030006ff */
[----:B------:R-:W-:Y:S01]  /*65a0*/  HADD2.F32 R78, -RZ, R78.H1_H1 ;  /* 0x3000004eff4e7230 */ /* 0x000fe20000004100 */
[-C--:B------:R-:W-:Y:S01]  /*65b0*/  F2FP.F16.E4M3.UNPACK_B R86, R143.reuse ;  /* 0x0000008fff56723e */ /* 0x080fe200020006ff */
[----:B-12---:R-:W3:Y:S01]  /*65c0*/  LDTM.x64 R4, tmem[UR4] ;  /* 0x00000004000479ee */ /* 0x006ee20008340000 */
[----:B------:R-:W-:Y:S01]  /*65d0*/  F2FP.F16.E4M3.UNPACK_B R88, R143.H1 ;  /* 0x0000008fff58723e */ /* 0x000fe200030006ff */
[----:B------:R-:W-:Y:S01]  /*65e0*/  HADD2.F32 R76, -RZ, R76.H1_H1 ;  /* 0x3000004cff4c7230 */ /* 0x000fe20000004100 */
[-C--:B------:R-:W-:Y:S01]  /*65f0*/  F2FP.F16.E4M3.UNPACK_B R90, R144.reuse ;  /* 0x00000090ff5a723e */ /* 0x080fe200020006ff */
[----:B------:R-:W-:Y:S01]  /*6600*/  HADD2.F32 R79, -RZ, R80.H0_H0 ;  /* 0x20000050ff4f7230 */ /* 0x000fe20000004100 */
[----:B------:R-:W-:Y:S01]  /*6610*/  F2FP.F16.E4M3.UNPACK_B R92, R144.H1 ;  /* 0x00000090ff5c723e */ /* 0x000fe200030006ff */
[--C-:B------:R-:W-:Y:S01]  /*6620*/  HADD2.F32 R81, -RZ, R82.reuse.H0_H0 ;  /* 0x20000052ff517230 */ /* 0x100fe20000004100 */
[----:B------:R-:W-:Y:S01]  /*6630*/  ISETP.NE.AND P6, PT, R172, RZ, PT ;  /* 0x000000ffac00720c */ /* 0x000fe20003fc5270 */
[----:B------:R-:W-:Y:S01]  /*6640*/  HADD2.F32 R82, -RZ, R82.H1_H1 ;  /* 0x30000052ff527230 */ /* 0x000fe20000004100 */
[----:B------:R-:W-:Y:S01]  /*6650*/  SHF.L.U32 R194, R164, 0x4, RZ ;  /* 0x00000004a4c27819 */ /* 0x000fe200000006ff */
[--C-:B------:R-:W-:Y:S01]  /*6660*/  HADD2.F32 R85, -RZ, R86.reuse.H0_H0 ;  /* 0x20000056ff557230 */ /* 0x100fe20000004100 */
[----:B------:R-:W-:Y:S01]  /*6670*/  SHF.L.U32 R202, R163, 0x4, RZ ;  /* 0x00000004a3ca7819 */ /* 0x000fe200000006ff */
[----:B------:R-:W-:Y:S01]  /*6680*/  HADD2.F32 R86, -RZ, R86.H1_H1 ;  /* 0x30000056ff567230 */ /* 0x000fe20000004100 */
[C---:B------:R-:W-:Y:S01]  /*6690*/  IADD3 R179, PT, PT, R171.reuse, R194, RZ ;  /* 0x000000c2abb37210 */ /* 0x040fe20007ffe0ff */
[--C-:B------:R-:W-:Y:S01]  /*66a0*/  HADD2.F32 R89, -RZ, R90.reuse.H0_H0 ;  /* 0x2000005aff597230 */ /* 0x100fe20000004100 */
[----:B------:R-:W-:Y:S01]  /*66b0*/  IADD3 R185, PT, PT, R171, R202, RZ ;  /* 0x000000caabb97210 */ /* 0x000fe20007ffe0ff */
[----:B------:R-:W-:Y:S01]  /*66c0*/  HADD2.F32 R90, -RZ, R90.H1_H1 ;  /* 0x3000005aff5a7230 */ /* 0x000fe20000004100 */
[----:B------:R-:W-:Y:S01]  /*66d0*/  SHF.L.U32 R200, R169, 0x4, RZ ;  /* 0x00000004a9c87819 */ /* 0x000fe200000006ff */
[----:B------:R-:W-:Y:S01]  /*66e0*/  HADD2.F32 R80, -RZ, R80.H1_H1 ;  /* 0x30000050ff507230 */ /* 0x000fe20000004100 */
[----:B------:R-:W-:Y:S01]  /*66f0*/  F2FP.F16.E4M3.UNPACK_B R94, R145 ;  /* 0x00000091ff5e723e */ /* 0x000fe200020006ff */
[--C-:B------:R-:W-:Y:S01]  /*6700*/  HADD2.F32 R83, -RZ, R84.reuse.H0_H0 ;  /* 0x20000054ff537230 */ /* 0x100fe20000004100 */
[----:B------:R-:W-:Y:S01]  /*6710*/  IADD3 R184, PT, PT, R200, R179, RZ ;  /* 0x000000b3c8b87210 */ /* 0x000fe20007ffe0ff */
[----:B------:R-:W-:Y:S01]  /*6720*/  HADD2.F32 R84, -RZ, R84.H1_H1 ;  /* 0x30000054ff547230 */ /* 0x000fe20000004100 */
[----:B------:R-:W-:Y:S01]  /*6730*/  F2FP.F16.E4M3.UNPACK_B R98, R146 ;  /* 0x00000092ff62723e */ /* 0x000fe200020006ff */
[C---:B---3--:R-:W-:Y:S01]  /*6740*/  FMUL R0, R70.reuse, R4 ;  /* 0x0000000446007220 */ /* 0x048fe20000400000 */
[C---:B------:R-:W-:Y:S01]  /*6750*/  FMUL R2, R70.reuse, R5 ;  /* 0x0000000546027220 */ /* 0x040fe20000400000 */
[C---:B------:R-:W-:Y:S01]  /*6760*/  FMUL R4, R70.reuse, R8 ;  /* 0x0000000846047220 */ /* 0x040fe20000400000 */
[C---:B------:R-:W-:Y:S01]  /*6770*/  FMUL R5, R70.reuse, R9 ;  /* 0x0000000946057220 */ /* 0x040fe20000400000 */
[C---:B------:R-:W-:Y:S01]  /*6780*/  FFMA R0, R73.reuse, R72, R0 ;  /* 0x0000004849007223 */ /* 0x040fe20000000000 */
[C---:B------:R-:W-:Y:S01]  /*6790*/  FFMA R2, R73.reuse, R75, R2 ;  /* 0x0000004b49027223 */ /* 0x040fe20000000002 */
[C---:B------:R-:W-:Y:S01]  /*67a0*/  FMUL R8, R70.reuse, R12 ;  /* 0x0000000c46087220 */ /* 0x040fe20000400000 */
[C---:B------:R-:W-:Y:S01]  /*67b0*/  FMUL R9, R70.reuse, R13 ;  /* 0x0000000d46097220 */ /* 0x040fe20000400000 */
[C---:B------:R-:W-:Y:S01]  /*67c0*/  FMUL R12, R70.reuse, R16 ;  /* 0x00000010460c7220 */ /* 0x040fe20000400000 */
[C---:B------:R-:W-:Y:S01]  /*67d0*/  FMUL R13, R70.reuse, R17 ;  /* 0x00000011460d7220 */ /* 0x040fe20000400000 */
[C---:B------:R-:W-:Y:S01]  /*67e0*/  FMUL R16, R70.reuse, R20 ;  /* 0x0000001446107220 */ /* 0x040fe20000400000 */
[C---:B------:R-:W-:Y:S01]  /*67f0*/  FMUL R17, R70.reuse, R21 ;  /* 0x0000001546117220 */ /* 0x040fe20000400000 */
[--C-:B------:R-:W-:Y:S02]  /*6800*/  HADD2.F32 R93, -RZ, R94.reuse.H0_H0 ;  /* 0x2000005eff5d7230 */ /* 0x100fe40000004100 */
[C---:B------:R-:W-:Y:S01]  /*6810*/  FMUL R20, R70.reuse, R24 ;  /* 0x0000001846147220 */ /* 0x040fe20000400000 */
[----:B------:R-:W-:Y:S02]  /*6820*/  HADD2.F32 R94, -RZ, R94.H1_H1 ;  /* 0x3000005eff5e7230 */ /* 0x000fe40000004100 */
[C---:B------:R-:W-:Y:S01]  /*6830*/  FMUL R21, R70.reuse, R25 ;  /* 0x0000001946157220 */ /* 0x040fe20000400000 */
[--C-:B------:R-:W-:Y:S02]  /*6840*/  HADD2.F32 R97, -RZ, R98.reuse.H0_H0 ;  /* 0x20000062ff617230 */ /* 0x100fe40000004100 */
[C---:B------:R-:W-:Y:S01]  /*6850*/  FMUL R24, R70.reuse, R28 ;  /* 0x0000001c46187220 */ /* 0x040fe20000400000 */
[----:B------:R-:W-:Y:S02]  /*6860*/  HADD2.F32 R98, -RZ, R98.H1_H1 ;  /* 0x30000062ff627230 */ /* 0x000fe40000004100 */
[C---:B------:R-:W-:Y:S01]  /*6870*/  FMUL R25, R70.reuse, R29 ;  /* 0x0000001d46197220 */ /* 0x040fe20000400000 */
[C---:B------:R-:W-:Y:S01]  /*6880*/  FMUL R28, R70.reuse, R32 ;  /* 0x00000020461c7220 */ /* 0x040fe20000400000 */
[C---:B------:R-:W-:Y:S01]  /*6890*/  FMUL R29, R70.reuse, R33 ;  /* 0x00000021461d7220 */ /* 0x040fe20000400000 */
[C---:B------:R-:W-:Y:S01]  /*68a0*/  FMUL R32, R70.reuse, R36 ;  /* 0x0000002446207220 */ /* 0x040fe20000400000 */
[----:B------:R-:W-:Y:S01]  /*68b0*/  F2FP.F16.E4M3.UNPACK_B R96, R145.H1 ;  /* 0x00000091ff60723e */ /* 0x000fe200030006ff */
[C---:B------:R-:W-:Y:S01]  /*68c0*/  FMUL R33, R70.reuse, R37 ;  /* 0x0000002546217220 */ /* 0x040fe20000400000 */
[C---:B------:R-:W-:Y:S01]  /*68d0*/  FMUL R36, R70.reuse, R40 ;  /* 0x0000002846247220 */ /* 0x040fe20000400000 */
[----:B------:R-:W-:Y:S01]  /*68e0*/  F2FP.F16.E4M3.UNPACK_B R100, R146.H1 ;  /* 0x00000092ff64723e */ /* 0x000fe200030006ff */
[C---:B------:R-:W-:Y:S01]  /*68f0*/  FMUL R37, R70.reuse, R41 ;  /* 0x0000002946257220 */ /* 0x040fe20000400000 */
[C---:B------:R-:W-:Y:S01]  /*6900*/  FMUL R40, R70.reuse, R44 ;  /* 0x0000002c46287220 */ /* 0x040fe20000400000 */
[----:B------:R-:W-:Y:S01]  /*6910*/  F2FP.F16.E4M3.UNPACK_B R102, R147 ;  /* 0x00000093ff66723e */ /* 0x000fe200020006ff */
[C---:B------:R-:W-:Y:S01]  /*6920*/  FMUL R41, R70.reuse, R45 ;  /* 0x0000002d46297220 */ /* 0x040fe20000400000 */
[C---:B------:R-:W-:Y:S01]  /*6930*/  FMUL R44, R70.reuse, R48 ;  /* 0x00000030462c7220 */ /* 0x040fe20000400000 */
[----:B------:R-:W-:Y:S01]  /*6940*/  F2FP.F16.E4M3.UNPACK_B R104, R147.H1 ;  /* 0x00000093ff68723e */ /* 0x000fe200030006ff */
[C---:B------:R-:W-:Y:S01]  /*6950*/  FMUL R45, R70.reuse, R49 ;  /* 0x00000031462d7220 */ /* 0x040fe20000400000 */
[--C-:B------:R-:W-:Y:S02]  /*6960*/  HADD2.F32 R101, -RZ, R102.reuse.H0_H0 ;  /* 0x20000066ff657230 */ /* 0x100fe40000004100 */
[C---:B------:R-:W-:Y:S01]  /*6970*/  FMUL R48, R70.reuse, R52 ;  /* 0x0000003446307220 */ /* 0x040fe20000400000 */
[----:B------:R-:W-:Y:S01]  /*6980*/  F2FP.F16.E4M3.UNPACK_B R106, R148 ;  /* 0x00000094ff6a723e */ /* 0x000fe200020006ff */
[----:B------:R-:W-:Y:S02]  /*6990*/  HADD2.F32 R102, -RZ, R102.H1_H1 ;  /* 0x30000066ff667230 */ /* 0x000fe40000004100 */
[C---:B------:R-:W-:Y:S01]  /*69a0*/  FMUL R49, R70.reuse, R53 ;  /* 0x0000003546317220 */ /* 0x040fe20000400000 */
[C---:B------:R-:W-:Y:S01]  /*69b0*/  FMUL R52, R70.reuse, R56 ;  /* 0x0000003846347220 */ /* 0x040fe20000400000 */
[----:B------:R-:W-:Y:S01]  /*69c0*/  F2FP.F16.E4M3.UNPACK_B R108, R148.H1 ;  /* 0x00000094ff6c723e */ /* 0x000fe200030006ff */
[--C-:B------:R-:W-:Y:S02]  /*69d0*/  HADD2.F32 R105, -RZ, R106.reuse.H0_H0 ;  /* 0x2000006aff697230 */ /* 0x100fe40000004100 */
[C---:B------:R-:W-:Y:S01]  /*69e0*/  FMUL R53, R70.reuse, R57 ;  /* 0x0000003946357220 */ /* 0x040fe20000400000 */
[----:B------:R-:W-:Y:S02]  /*69f0*/  HADD2.F32 R106, -RZ, R106.H1_H1 ;  /* 0x3000006aff6a7230 */ /* 0x000fe40000004100 */
        /* <DEDUP_REMOVED lines=11> */
[C---:B------:R-:W-:Y:S01]  /*6ab0*/  FFMA R3, R73.reuse, R74, R3 ;  /* 0x0000004a49037223 */ /* 0x040fe20000000003 */
[----:B------:R-:W-:Y:S01]  /*6ac0*/  F2FP.F16.E4M3.UNPACK_B R116, R150.H1 ;  /* 0x00000096ff74723e */ /* 0x000fe200030006ff */
[--C-:B------:R-:W-:Y:S02]  /*6ad0*/  HADD2.F32 R113, -RZ, R114.reuse.H0_H0 ;  /* 0x20000072ff717230 */ /* 0x100fe40000004100 */
[C---:B------:R-:W-:Y:S01]  /*6ae0*/  FFMA R7, R73.reuse, R76, R7 ;  /* 0x0000004c49077223 */ /* 0x040fe20000000007 */
[C---:B------:R-:W-:Y:S01]  /*6af0*/  FFMA R4, R73.reuse, R77, R4 ;  /* 0x0000004d49047223 */ /* 0x040fe20000000004 */
[----:B------:R-:W-:Y:S01]  /*6b00*/  F2FP.F16.E4M3.UNPACK_B R118, R151 ;  /* 0x00000097ff76723e */ /* 0x000fe200020006ff */
[----:B------:R-:W-:Y:S01]  /*6b10*/  FFMA R5, R73, R78, R5 ;  /* 0x0000004e49057223 */ /* 0x000fe20000000005 */
[----:B------:R-:W-:Y:S01]  /*6b20*/  HADD2.F32 R114, -RZ, R114.H1_H1 ;  /* 0x30000072ff727230 */ /* 0x000fe20000004100 */
[----:B------:R-:W-:Y:S01]  /*6b30*/  F2FP.SATFINITE.E4M3.F32.PACK_AB_MERGE_C R173, R7, R3, RZ ;  /* 0x0000000307ad723e */ /* 0x000fe200048070ff */
[C---:B------:R-:W-:Y:S01]  /*6b40*/  FMUL R6, R70.reuse, R10 ;  /* 0x0000000a46067220 */ /* 0x040fe20000400000 */
[--C-:B------:R-:W-:Y:S02]  /*6b50*/  HADD2.F32 R117, -RZ, R118.reuse.H0_H0 ;  /* 0x20000076ff757230 */ /* 0x100fe40000004100 */
[----:B------:R-:W-:Y:S01]  /*6b60*/  FMUL R11, R70, R11 ;  /* 0x0000000b460b7220 */ /* 0x000fe20000400000 */
[----:B------:R-:W-:Y:S01]  /*6b70*/  F2FP.SATFINITE.E4M3.F32.PACK_AB_MERGE_C R172, R2, R0, R173 ;  /* 0x0000000002ac723e */ /* 0x000fe200048070ad */
[C---:B------:R-:W-:Y:S01]  /*6b80*/  FFMA R6, R73.reuse, R79, R6 ;  /* 0x0000004f49067223 */ /* 0x040fe20000000006 */
[----:B------:R-:W-:Y:S02]  /*6b90*/  HADD2.F32 R118, -RZ, R118.H1_H1 ;  /* 0x30000076ff767230 */ /* 0x000fe40000004100 */
[C---:B------:R-:W-:Y:S01]  /*6ba0*/  FFMA R11, R73.reuse, R80, R11 ;  /* 0x00000050490b7223 */ /* 0x040fe2000000000b */
[C---:B------:R-:W-:Y:S01]  /*6bb0*/  FFMA R8, R73.reuse, R81, R8 ;  /* 0x0000005149087223 */ /* 0x040fe20000000008 */
[----:B------:R-:W-:Y:S01]  /*6bc0*/  F2FP.F16.E4M3.UNPACK_B R120, R151.H1 ;  /* 0x00000097ff78723e */ /* 0x000fe200030006ff */
[----:B------:R-:W-:Y:S01]  /*6bd0*/  FFMA R9, R73, R82, R9 ;  /* 0x0000005249097223 */ /* 0x000fe20000000009 */
[C---:B------:R-:W-:Y:S01]  /*6be0*/  FMUL R10, R70.reuse, R14 ;  /* 0x0000000e460a7220 */ /* 0x040fe20000400000 */
[----:B------:R-:W-:Y:S01]  /*6bf0*/  F2FP.F16.E4M3.UNPACK_B R122, R152 ;  /* 0x00000098ff7a723e */ /* 0x000fe200020006ff */
[C---:B------:R-:W-:Y:S01]  /*6c00*/  FMUL R15, R70.reuse, R15 ;  /* 0x0000000f460f7220 */ /* 0x040fe20000400000 */
[----:B------:R-:W-:Y:S01]  /*6c10*/  HADD2.F32 R87, -RZ, R88.H0_H0 ;  /* 0x20000058ff577230 */ /* 0x000fe20000004100 */
[----:B------:R-:W-:Y:S01]  /*6c20*/  F2FP.SATFINITE.E4M3.F32.PACK_AB_MERGE_C R174, R11, R6, RZ ;  /* 0x000000060bae723e */ /* 0x000fe200048070ff */
[C---:B------:R-:W-:Y:S01]  /*6c30*/  FFMA R10, R73.reuse, R83, R10 ;  /* 0x00000053490a7223 */ /* 0x040fe2000000000a */
[C---:B------:R-:W-:Y:S01]  /*6c40*/  FFMA R15, R73.reuse, R84, R15 ;  /* 0x00000054490f7223 */ /* 0x040fe2000000000f */
[C---:B------:R-:W-:Y:S01]  /*6c50*/  FFMA R12, R73.reuse, R85, R12 ;  /* 0x00000055490c7223 */ /* 0x040fe2000000000c */
[----:B------:R-:W-:Y:S01]  /*6c60*/  F2FP.F16.E4M3.UNPACK_B R124, R152.H1 ;  /* 0x00000098ff7c723e */ /* 0x000fe200030006ff */
[----:B------:R-:W-:Y:S01]  /*6c70*/  FFMA R13, R73, R86, R13 ;  /* 0x00000056490d7223 */ /* 0x000fe2000000000d */
[----:B------:R-:W-:Y:S01]  /*6c80*/  F2FP.SATFINITE.E4M3.F32.PACK_AB_MERGE_C R173, R5, R4, R174 ;  /* 0x0000000405ad723e */ /* 0x000fe200048070ae */
[--C-:B------:R-:W-:Y:S01]  /*6c90*/  HADD2.F32 R121, -RZ, R122.reuse.H0_H0 ;  /* 0x2000007aff797230 */ /* 0x100fe20000004100 */
[----:B------:R-:W-:Y:S01]  /*6ca0*/  F2FP.SATFINITE.E4M3.F32.PACK_AB_MERGE_C R174, R15, R10, RZ ;  /* 0x0000000a0fae723e */ /* 0x000fe200048070ff */
[----:B------:R-:W-:Y:S02]  /*6cb0*/  HADD2.F32 R122, -RZ, R122.H1_H1 ;  /* 0x3000007aff7a7230 */ /* 0x000fe40000004100 */
[C---:B------:R-:W-:Y:S01]  /*6cc0*/  FMUL R14, R70.reuse, R18 ;  /* 0x00000012460e7220 */ /* 0x040fe20000400000 */
[----:B------:R-:W-:Y:S01]  /*6cd0*/  HADD2.F32 R88, -RZ, R88.H1_H1 ;  /* 0x30000058ff587230 */ /* 0x000fe20000004100 */
[----:B------:R-:W-:Y:S01]  /*6ce0*/  F2FP.SATFINITE.E4M3.F32.PACK_AB_MERGE_C R174, R9, R8, R174 ;  /* 0x0000000809ae723e */ /* 0x000fe200048070ae */
[C---:B------:R-:W-:Y:S01]  /*6cf0*/  FMUL R19, R70.reuse, R19 ;  /* 0x0000001346137220 */ /* 0x040fe20000400000 */
[--C-:B------:R-:W-:Y:S02]  /*6d00*/  HADD2.F32 R91, -RZ, R92.reuse.H0_H0 ;  /* 0x2000005cff5b7230 */ /* 0x100fe40000004100 */
[C---:B------:R-:W-:Y:S01]  /*6d10*/  FFMA R14, R73.reuse, R87, R14 ;  /* 0x00000057490e7223 */ /* 0x040fe2000000000e */
[----:B------:R-:W-:Y:S02]  /*6d20*/  HADD2.F32 R92, -RZ, R92.H1_H1 ;  /* 0x3000005cff5c7230 */ /* 0x000fe40000004100 */
[C---:B------:R-:W-:Y:S01]  /*6d30*/  FFMA R19, R73.reuse, R88, R19 ;  /* 0x0000005849137223 */ /* 0x040fe20000000013 */
[C---:B------:R-:W-:Y:S01]  /*6d40*/  FFMA R16, R73.reuse, R89, R16 ;  /* 0x0000005949107223 */ /* 0x040fe20000000010 */
        /* <DEDUP_REMOVED lines=17> */
[----:B------:R1:W-:Y:S01]  /*6e60*/  STS.128 [R137+UR44+0x4200], R172 ;  /* 0x004200ac89007988 */ /* 0x0003e20008000c2c */
[----:B------:R-:W-:Y:S01]  /*6e70*/  F2FP.SATFINITE.E4M3.F32.PACK_AB_MERGE_C R180, R17, R16, R180 ;  /* 0x0000001011b4723e */ /* 0x000fe200048070b4 */
[C---:B------:R-:W-:Y:S01]  /*6e80*/  FFMA R22, R73.reuse, R95, R22 ;  /* 0x0000005f49167223 */ /* 0x040fe20000000016 */
[C---:B------:R-:W-:Y:S01]  /*6e90*/  FMUL R27, R70.reuse, R27 ;  /* 0x0000001b461b7220 */ /* 0x040fe20000400000 */
[--C-:B------:R-:W-:Y:S02]  /*6ea0*/  HADD2.F32 R99, -RZ, R100.reuse.H0_H0 ;  /* 0x20000064ff637230 */ /* 0x100fe40000004100 */
[C---:B------:R-:W-:Y:S01]  /*6eb0*/  FMUL R26, R70.reuse, R30 ;  /* 0x0000001e461a7220 */ /* 0x040fe20000400000 */
[----:B------:R-:W-:Y:S02]  /*6ec0*/  HADD2.F32 R100, -RZ, R100.H1_H1 ;  /* 0x30000064ff647230 */ /* 0x000fe40000004100 */
[C---:B------:R-:W-:Y:S01]  /*6ed0*/  FFMA R27, R73.reuse, R96, R27 ;  /* 0x00000060491b7223 */ /* 0x040fe2000000001b */
[C---:B------:R-:W-:Y:S01]  /*6ee0*/  FFMA R24, R73.reuse, R97, R24 ;  /* 0x0000006149187223 */ /* 0x040fe20000000018 */
[C---:B------:R-:W-:Y:S01]  /*6ef0*/  FFMA R25, R73.reuse, R98, R25 ;  /* 0x0000006249197223 */ /* 0x040fe20000000019 */
[----:B------:R-:W-:Y:S01]  /*6f00*/  F2FP.F16.E4M3.UNPACK_B R130, R154 ;  /* 0x0000009aff82723e */ /* 0x000fe200020006ff */
[----:B------:R-:W-:Y:S01]  /*6f10*/  FFMA R26, R73, R99, R26 ;  /* 0x00000063491a7223 */ /* 0x000fe2000000001a */
[----:B------:R-:W-:Y:S01]  /*6f20*/  F2FP.SATFINITE.E4M3.F32.PACK_AB_MERGE_C R181, R27, R22, RZ ;  /* 0x000000161bb5723e */ /* 0x000fe200048070ff */
[C---:B------:R-:W-:Y:S01]  /*6f30*/  FMUL R31, R70.reuse, R31 ;  /* 0x0000001f461f7220 */ /* 0x040fe20000400000 */
[--C-:B------:R-:W-:Y:S02]  /*6f40*/  HADD2.F32 R103, -RZ, R104.reuse.H0_H0 ;  /* 0x20000068ff677230 */ /* 0x100fe40000004100 */
[C---:B------:R-:W-:Y:S01]  /*6f50*/  FMUL R30, R70.reuse, R34 ;  /* 0x00000022461e7220 */ /* 0x040fe20000400000 */
[----:B------:R-:W-:Y:S01]  /*6f60*/  HADD2.F32 R104, -RZ, R104.H1_H1 ;  /* 0x30000068ff687230 */ /* 0x000fe20000004100 */
[----:B------:R-:W-:Y:S01]  /*6f70*/  F2FP.SATFINITE.E4M3.F32.PACK_AB_MERGE_C R181, R21, R20, R181 ;  /* 0x0000001415b5723e */ /* 0x000fe200048070b5 */
[C---:B------:R-:W-:Y:S01]  /*6f80*/  FFMA R31, R73.reuse, R100, R31 ;  /* 0x00000064491f7223 */ /* 0x040fe2000000001f */
[C---:B------:R-:W-:Y:S01]  /*6f90*/  FFMA R28, R73.reuse, R101, R28 ;  /* 0x00000065491c7223 */ /* 0x040fe2000000001c */
[C---:B------:R-:W-:Y:S01]  /*6fa0*/  FFMA R29, R73.reuse, R102, R29 ;  /* 0x00000066491d7223 */ /* 0x040fe2000000001d */
[----:B------:R-:W-:Y:S01]  /*6fb0*/  F2FP.F16.E4M3.UNPACK_B R132, R154.H1 ;  /* 0x0000009aff84723e */ /* 0x000fe200030006ff */
[----:B------:R-:W-:Y:S01]  /*6fc0*/  FFMA R30, R73, R103, R30 ;  /* 0x00000067491e7223 */ /* 0x000fe2000000001e */
[----:B------:R-:W-:Y:S01]  /*6fd0*/  F2FP.SATFINITE.E4M3.F32.PACK_AB_MERGE_C R182, R31, R26, RZ ;  /* 0x0000001a1fb6723e */ /* 0x000fe200048070ff */
[----:B------:R-:W-:Y:S02]  /*6fe0*/  HADD2.F32 R129, -RZ, R130.H0_H0 ;  /* 0x20000082ff817230 */ /* 0x000fe40000004100 */
[C---:B------:R-:W-:Y:S01]  /*6ff0*/  FMUL R35, R70.reuse, R35 ;  /* 0x0000002346237220 */ /* 0x040fe20000400000 */
[----:B------:R-:W-:Y:S01]  /*7000*/  HADD2.F32 R107, -RZ, R108.H0_H0 ;  /* 0x2000006cff6b7230 */ /* 0x000fe20000004100 */
[----:B------:R-:W-:Y:S01]  /*7010*/  F2FP.SATFINITE.E4M3.F32.PACK_AB_MERGE_C R182, R25, R24, R182 ;  /* 0x0000001819b6723e */ /* 0x000fe200048070b6 */
[----:B------:R-:W-:Y:S02]  /*7020*/  HADD2.F32 R130, -RZ, R130.H1_H1 ;  /* 0x30000082ff827230 */ /* 0x000fe40000004100 */
[C---:B------:R-:W-:Y:S01]  /*7030*/  FFMA R35, R73.reuse, R104, R35 ;  /* 0x0000006849237223 */ /* 0x040fe20000000023 */
[C---:B------:R-:W-:Y:S01]  /*7040*/  FFMA R32, R73.reuse, R105, R32 ;  /* 0x0000006949207223 */ /* 0x040fe20000000020 */
[----:B------:R-:W-:Y:S01]  /*7050*/  FFMA R33, R73, R106, R33 ;  /* 0x0000006a49217223 */ /* 0x000fe20000000021 */
[----:B------:R-:W-:Y:S02]  /*7060*/  HADD2.F32 R108, -RZ, R108.H1_H1 ;  /* 0x3000006cff6c7230 */ /* 0x000fe40000004100 */
        /* <DEDUP_REMOVED lines=16> */
[----:B------:R1:W-:Y:S01]  /*7170*/  STS.128 [R179+0x4010], R180 ;  /* 0x004010b4b3007388 */ /* 0x0003e20000000c00 */
[----:B------:R-:W-:Y:S01]  /*7180*/  F2FP.SATFINITE.E4M3.F32.PACK_AB_MERGE_C R188, R33, R32, R188 ;  /* 0x0000002021bc723e */ /* 0x000fe200048070bc */
[C---:B------:R-:W-:Y:S01]  /*7190*/  FFMA R38, R73.reuse, R111, R38 ;  /* 0x0000006f49267223 */ /* 0x040fe20000000026 */
[C---:B------:R-:W-:Y:S01]  /*71a0*/  FMUL R43, R70.reuse, R43 ;  /* 0x0000002b462b7220 */ /* 0x040fe20000400000 */
[--C-:B------:R-:W-:Y:S02]  /*71b0*/  HADD2.F32 R115, -RZ, R116.reuse.H0_H0 ;  /* 0x20000074ff737230 */ /* 0x100fe40000004100 */
[----:B------:R-:W-:Y:S01]  /*71c0*/  FMUL R42, R70, R46 ;  /* 0x0000002e462a7220 */ /* 0x000fe20000400000 */
[----:B------:R-:W-:Y:S02]  /*71d0*/  HADD2.F32 R116, -RZ, R116.H1_H1 ;  /* 0x30000074ff747230 */ /* 0x000fe40000004100 */
[C---:B------:R-:W-:Y:S01]  /*71e0*/  FFMA R43, R73.reuse, R112, R43 ;  /* 0x00000070492b7223 */ /* 0x040fe2000000002b */
[C---:B------:R-:W-:Y:S01]  /*71f0*/  FFMA R40, R73.reuse, R113, R40 ;  /* 0x0000007149287223 */ /* 0x040fe20000000028 */
[C---:B------:R-:W-:Y:S01]  /*7200*/  FFMA R41, R73.reuse, R114, R41 ;  /* 0x0000007249297223 */ /* 0x040fe20000000029 */
[----:B------:R-:W-:Y:S01]  /*7210*/  ISETP.NE.AND P0, PT, R178, RZ, PT ;  /* 0x000000ffb200720c */ /* 0x000fe20003f05270 */
        /* <DEDUP_REMOVED lines=10> */
[C---:B------:R-:W-:Y:S01]  /*72c0*/  FMUL R51, R70.reuse, R51 ;  /* 0x0000003346337220 */ /* 0x040fe20000400000 */
[--C-:B------:R-:W-:Y:S02]  /*72d0*/  HADD2.F32 R123, -RZ, R124.reuse.H0_H0 ;  /* 0x2000007cff7b7230 */ /* 0x100fe40000004100 */
[C---:B------:R-:W-:Y:S01]  /*72e0*/  FFMA R46, R73.reuse, R119, R46 ;  /* 0x00000077492e7223 */ /* 0x040fe2000000002e */
[----:B------:R-:W-:Y:S02]  /*72f0*/  HADD2.F32 R124, -RZ, R124.H1_H1 ;  /* 0x3000007cff7c7230 */ /* 0x000fe40000004100 */
[C---:B------:R-:W-:Y:S01]  /*7300*/  FMUL R50, R70.reuse, R54 ;  /* 0x0000003646327220 */ /* 0x040fe20000400000 */
[C---:B------:R-:W-:Y:S01]  /*7310*/  FFMA R51, R73.reuse, R120, R51 ;  /* 0x0000007849337223 */ /* 0x040fe20000000033 */
[C---:B------:R-:W-:Y:S01]  /*7320*/  FMUL R55, R70.reuse, R55 ;  /* 0x0000003746377220 */ /* 0x040fe20000400000 */
[C---:B------:R-:W-:Y:S01]  /*7330*/  FFMA R48, R73.reuse, R121, R48 ;  /* 0x0000007949307223 */ /* 0x040fe20000000030 */
[C---:B------:R-:W-:Y:S01]  /*7340*/  FFMA R49, R73.reuse, R122, R49 ;  /* 0x0000007a49317223 */ /* 0x040fe20000000031 */
        /* <DEDUP_REMOVED lines=20> */
[----:B------:R-:W-:Y:S01]  /*7490*/  FFMA R63, R73, R132, R63 ;  /* 0x00000084493f7223 */ /* 0x000fe2000000003f */
[----:B------:R-:W-:Y:S01]  /*74a0*/  FMUL R67, R70, R67 ;  /* 0x0000004346437220 */ /* 0x000fe20000400000 */
[----:B------:R-:W-:Y:S01]  /*74b0*/  F2FP.SATFINITE.E4M3.F32.PACK_AB_MERGE_C R190, R47, R42, RZ ;  /* 0x0000002a2fbe723e */ /* 0x000fe200048070ff */
[----:B------:R-:W-:Y:S01]  /*74c0*/  FFMA R60, R73, R133, R60 ;  /* 0x00000085493c7223 */ /* 0x000fe2000000003c */
[----:B------:R-:W-:Y:S01]  /*74d0*/  F2FP.SATFINITE.E4M3.F32.PACK_AB_MERGE_C R191, R51, R46, RZ ;  /* 0x0000002e33bf723e */ /* 0x000fe200048070ff */
[C---:B------:R-:W-:Y:S01]  /*74e0*/  FFMA R61, R73.reuse, R134, R61 ;  /* 0x00000086493d7223 */ /* 0x040fe2000000003d */
[C---:B------:R-:W-:Y:S01]  /*74f0*/  FFMA R62, R73.reuse, R135, R62 ;  /* 0x00000087493e7223 */ /* 0x040fe2000000003e */
[----:B------:R-:W-:Y:S01]  /*7500*/  FFMA R67, R73, R136, R67 ;  /* 0x0000008849437223 */ /* 0x000fe20000000043 */
[----:B------:R-:W-:Y:S02]  /*7510*/  F2FP.SATFINITE.E4M3.F32.PACK_AB_MERGE_C R190, R41, R40, R190 ;  /* 0x0000002829be723e */ /* 0x000fe400048070be */
[----:B------:R-:W-:Y:S02]  /*7520*/  F2FP.SATFINITE.E4M3.F32.PACK_AB_MERGE_C R191, R45, R44, R191 ;  /* 0x0000002c2dbf723e */ /* 0x000fe400048070bf */
[----:B------:R-:W-:Y:S02]  /*7530*/  F2FP.SATFINITE.E4M3.F32.PACK_AB_MERGE_C R196, R55, R50, RZ ;  /* 0x0000003237c4723e */ /* 0x000fe400048070ff */
[----:B------:R-:W-:Y:S01]  /*7540*/  F2FP.SATFINITE.E4M3.F32.PACK_AB_MERGE_C R197, R59, R54, RZ ;  /* 0x000000363bc5723e */ /* 0x000fe200048070ff */
[----:B------:R1:W-:Y:S01]  /*7550*/  STS.128 [R185+0x4020], R188 ;  /* 0x004020bcb9007388 */ /* 0x0003e20000000c00 */
[----:B------:R-:W-:Y:S02]  /*7560*/  F2FP.SATFINITE.E4M3.F32.PACK_AB_MERGE_C R198, R63, R58, RZ ;  /* 0x0000003a3fc6723e */ /* 0x000fe400048070ff */
[----:B------:R-:W-:Y:S02]  /*7570*/  F2FP.SATFINITE.E4M3.F32.PACK_AB_MERGE_C R199, R67, R62, RZ ;  /* 0x0000003e43c7723e */ /* 0x000fe400048070ff */
[----:B------:R-:W-:Y:S02]  /*7580*/  F2FP.SATFINITE.E4M3.F32.PACK_AB_MERGE_C R196, R49, R48, R196 ;  /* 0x0000003031c4723e */ /* 0x000fe400048070c4 */
[----:B------:R-:W-:Y:S02]  /*7590*/  F2FP.SATFINITE.E4M3.F32.PACK_AB_MERGE_C R197, R53, R52, R197 ;  /* 0x0000003435c5723e */ /* 0x000fe400048070c5 */
[----:B------:R-:W-:Y:S02]  /*75a0*/  F2FP.SATFINITE.E4M3.F32.PACK_AB_MERGE_C R198, R57, R56, R198 ;  /* 0x0000003839c6723e */ /* 0x000fe400048070c6 */
[----:B------:R-:W-:Y:S02]  /*75b0*/  F2FP.SATFINITE.E4M3.F32.PACK_AB_MERGE_C R199, R61, R60, R199 ;  /* 0x0000003c3dc7723e */ /* 0x000fe400048070c7 */
[----:B------:R-:W-:Y:S02]  /*75c0*/  LEA R193, R166, UR44, 0x3 ;  /* 0x0000002ca6c17c11 */ /* 0x000fe4000f8e18ff */
[----:B------:R-:W-:Y:S01]  /*75d0*/  @P6 SHF.L.U32 R204, R165, 0x1f, RZ ;  /* 0x0000001fa5cc6819 */ /* 0x000fe200000006ff */
[----:B------:R1:W-:Y:S01]  /*75e0*/  STS.128 [R184+0x4010], R196 ;  /* 0x004010c4b8007388 */ /* 0x0003e20000000c00 */
[----:B------:R-:W-:Y:S01]  /*75f0*/  @!PT LDS RZ, [RZ] ;  /* 0x00000000fffff984 */ /* 0x000fe20000000800 */
[----:B------:R-:W-:Y:S01]  /*7600*/  @!PT LDS RZ, [RZ] ;  /* 0x00000000fffff984 */ /* 0x000fe20000000800 */
[----:B------:R-:W-:Y:S01]  /*7610*/  @!PT LDS RZ, [RZ] ;  /* 0x00000000fffff984 */ /* 0x000fe20000000800 */
[----:B------:R-:W-:Y:S01]  /*7620*/  @!PT LDS RZ, [RZ] ;  /* 0x00000000fffff984 */ /* 0x000fe20000000800 */
[----:B------:R2:W-:Y:S07]  /*7630*/  MEMBAR.ALL.CTA ;  /* 0x0000000000007992 */ /* 0x0005ee0000008000 */
[----:B--2---:R-:W2:Y:S02]  /*7640*/  FENCE.VIEW.ASYNC.S ;  /* 0x00000000000073c6 */ /* 0x004ea40000000000 */
[----:B--2---:R-:W-:Y:S06]  /*7650*/  BAR.SYNC.DEFER_BLOCKING 0x1, 0x80 ;  /* 0x0042000000007b1d */ /* 0x004fec0000010000 */
[----:B------:R-:W-:Y:S05]  /*7660*/  @P0 BRA `(.L_x_112) ;  /* 0x0000000000280947 */ /* 0x000fea0003800000 */
[----:B------:R-:W2:Y:S01]  /*7670*/  LDCU.64 UR6, c[0x0][0x348] ;  /* 0x00006900ff0677ac */ /* 0x000ea20008000a00 */
[----:B------:R-:W-:Y:S01]  /*7680*/  UIADD3 UR4, UPT, UPT, UR44, 0x4200, URZ ;  /* 0x000042002c047890 */ /* 0x000fe2000fffe0ff */
[----:B------:R-:W-:Y:S05]  /*7690*/  UMOV UR51, UR36 ;  /* 0x0000002400337c82 */ /* 0x000fea0008000000 */
[----:B------:R-:W-:Y:S04]  /*76a0*/  MOV R177, UR4 ;  /* 0x0000000400b17c02 */ /* 0x000fe80008000f00 */
[----:B------:R-:W-:Y:S01]  /*76b0*/  R2UR UR48, R177 ;  /* 0x00000000b13072ca */ /* 0x000fe200000e0000 */
[----:B--2---:R-:W-:Y:S04]  /*76c0*/  UIADD3 UR4, UP0, UPT, UR6, 0x680, URZ ;  /* 0x0000068006047890 */ /* 0x004fe8000ff1e0ff */
[----:B------:R-:W-:Y:S09]  /*76d0*/  UIADD3.X UR5, UPT, UPT, URZ, UR7, URZ, UP0, !UPT ;  /* 0x00000007ff057290 */ /* 0x000ff200087fe4ff */
[----:B------:R2:W-:Y:S01]  /*76e0*/  UTMASTG.3D [UR48], [UR4] ;  /* 0x00000030040073b5 */ /* 0x0005e20008010000 */
[----:B------:R0:W-:Y:S01]  /*76f0*/  UTMACMDFLUSH ;  /* 0x00000000000079b7 */ /* 0x0001e20000000000 */
[----:B--2---:R-:W-:Y:S04]  /*7700*/  DEPBAR.LE SB0, 0x1 ;  /* 0x000080400000791a */ /* 0x004fe80000000000 */
.L_x_112:
[----:B------:R-:W-:Y:S05]  /*7710*/  BSYNC.RECONVERGENT B0 ;  /* 0x0000000000007941 */ /* 0x000fea0003800200 */
.L_x_111:
[----:B------:R-:W-:Y:S06]  /*7720*/  BAR.SYNC.DEFER_BLOCKING 0x1, 0x80 ;  /* 0x0042000000007b1d */ /* 0x000fec0000010000 */
[----:B------:R-:W2:Y:S01]  /*7730*/  @P6 SYNCS.PHASECHK.TRANS64.TRYWAIT P0, [R193+URZ+0xc0], R204 ;  /* 0x0000c0ccc10065a7 */ /* 0x000ea200080011ff */
[----:B------:R-:W-:Y:S01]  /*7740*/  BSSY B1, `(.L_x_113) ;  /* 0x0000023000017945 */ /* 0x000fe20003800000 */
[----:B--2---:R-:W-:Y:S03]  /*7750*/  @P6 SEL R187, RZ, 0x1, !P0 ;  /* 0x00000001ffbb6807 */ /* 0x004fe60004000000 */
[----:B------:R-:W-:Y:S05]  /*7760*/  @!P6 BRA `(.L_x_114) ;  /* 0x000000000080e947 */ /* 0x000fea0003800000 */
[----:B------:R-:W-:Y:S01]  /*7770*/  ISETP.NE.AND P1, PT, R192, RZ, PT ;  /* 0x000000ffc000720c */ /* 0x000fe20003f25270 */
[----:B------:R-:W-:Y:S01]  /*7780*/  BSSY B0, `(.L_x_115) ;  /* 0x000000a000007945 */ /* 0x000fe20003800000 */
[----:B------:R-:W-:Y:S11]  /*7790*/  ISETP.NE.AND P0, PT, R187, RZ, PT ;  /* 0x000000ffbb00720c */ /* 0x000ff60003f05270 */
[----:B------:R-:W-:Y:S04]  /*77a0*/  @P1 IMAD R3, R166, 0x2000, R171 ;  /* 0x00002000a6031824 */ /* 0x000fe800078e02ab */
[C---:B------:R-:W-:Y:S01]  /*77b0*/  @P1 IMAD.IADD R5, R3.reuse, 0x1, R194 ;  /* 0x0000000103051824 */ /* 0x040fe200078e02c2 */
[----:B------:R-:W-:Y:S03]  /*77c0*/  @P1 IADD3 R202, PT, PT, R3, R202, RZ ;  /* 0x000000ca03ca1210 */ /* 0x000fe60007ffe0ff */
[----:B------:R-:W-:Y:S01]  /*77d0*/  @P1 IMAD.IADD R200, R200, 0x1, R5 ;  /* 0x00000001c8c81824 */ /* 0x000fe200078e0205 */
[----:B------:R-:W-:Y:S06]  /*77e0*/  @P0 BRA `(.L_x_116) ;  /* 0x00000000000c0947 */ /* 0x000fec0003800000 */
[----:B------:R-:W-:Y:S04]  /*77f0*/  SHF.L.U32 R0, R165, 0x1f, RZ ;  /* 0x0000001fa5007819 */ /* 0x000fe800000006ff */
[----:B------:R-:W2:Y:S02]  /*7800*/  SYNCS.PHASECHK.TRANS64.TRYWAIT P0, [R193+URZ+0xc0], R0 ;  /* 0x0000c000c10075a7 */ /* 0x000ea400080011ff */
[----:B--2---:R-:W-:Y:S05]  /*7810*/  @!P0 BRA `(.L_x_117) ;  /* 0x0000002000808947 */ /* 0x004fea0003800000 */
.L_x_116:
[----:B------:R-:W-:Y:S05]  /*7820*/  BSYNC B0 ;  /* 0x0000000000007941 */ /* 0x000fea0003800000 */
.L_x_115:
[----:B------:R-:W-:Y:S01]  /*7830*/  ISETP.NE.AND P0, PT, R192, RZ, PT ;  /* 0x000000ffc000720c */ /* 0x000fe20003f05270 */
[----:B--2---:R-:W-:Y:S02]  /*7840*/  VIADD R193, R193, 0xd0 ;  /* 0x000000d0c1c17836 */ /* 0x004fe40000000000 */
[----:B------:R-:W-:Y:S02]  /*7850*/  IMAD.U32 R0, RZ, RZ, UR45 ;  /* 0x0000002dff007e24 */ /* 0x000fe4000f8e00ff */
[----:B------:R-:W-:Y:S03]  /*7860*/  VIADD R166, R166, 0x1 ;  /* 0x00000001a6a67836 */ /* 0x000fe60000000000 */
[----:B------:R-:W-:Y:S05]  /*7870*/  PRMT R0, R0, 0x654, R193 ;  /* 0x0000065400007816 */ /* 0x000fea00000000c1 */
[----:B------:R2:W3:Y:S04]  /*7880*/  @P0 LDS.128 R140, [R3] ;  /* 0x00000000038c0984 */ /* 0x0004e80000000c00 */
[----:B------:R2:W4:Y:S04]  /*7890*/  @P0 LDS.128 R144, [R5+0x10] ;  /* 0x0000100005900984 */ /* 0x0005280000000c00 */
        /* <DEDUP_REMOVED lines=12> */
[----:B--234-:R-:W-:Y:S02]  /*7960*/  LOP3.LUT R165, R165, R0, RZ, 0x3c, !PT ;  /* 0x00000000a5a57212 */ /* 0x01cfe400078e3cff */
.L_x_114:
[----:B------:R-:W-:Y:S05]  /*7970*/  BSYNC B1 ;  /* 0x0000000000017941 */ /* 0x000fea0003800000 */
.L_x_113:
[----:B------:R-:W-:Y:S05]  /*7980*/  VIADD R0, R71, 0x40 ;  /* 0x0000004047007836 */ /* 0x000fea0000000000 */
[----:B------:R-:W-:Y:S04]  /*7990*/  SHF.R.U32.HI R0, RZ, 0x15, R0 ;  /* 0x00000015ff007819 */ /* 0x000fe80000011600 */
[----:B------:R-:W-:Y:S11]  /*79a0*/  LOP3.LUT P0, RZ, R0, 0x3, R159, 0x48, !PT ;  /* 0x0000000300ff7812 */ /* 0x000ff6000780489f */
[----:B------:R-:W-:Y:S02]  /*79b0*/  @!UPT UIADD3 URZ, UPT, UPT, URZ, URZ, URZ ;  /* 0x000000fffffff290 */ /* 0x000fe4000fffe0ff */
        /* <DEDUP_REMOVED lines=8> */
[----:B------:R-:W5:Y:S01]  /*7a40*/  LDCU.64 UR4, c[0x4][0x10] ;  /* 0x01000200ff0477ac */ /* 0x000f620008000a00 */
[----:B--2---:R-:W-:Y:S01]  /*7a50*/  MOV R5, UR9 ;  /* 0x0000000900057c02 */ /* 0x004fe20008000f00 */
[----:B------:R-:W-:Y:S01]  /*7a60*/  IMAD.U32 R4, RZ, RZ, UR8 ;  /* 0x00000008ff047e24 */ /* 0x000fe2000f8e00ff */
[----:B---3--:R-:W-:Y:S01]  /*7a70*/  MOV R7, UR7 ;  /* 0x0000000700077c02 */ /* 0x008fe20008000f00 */
[----:B------:R-:W-:Y:S01]  /*7a80*/  IMAD.U32 R6, RZ, RZ, UR6 ;  /* 0x00000006ff067e24 */ /* 0x000fe2000f8e00ff */
[----:B-----5:R-:W-:Y:S01]  /*7a90*/  MOV R11, UR5 ;  /* 0x00000005000b7c02 */ /* 0x020fe20008000f00 */
[----:B------:R-:W-:Y:S02]  /*7aa0*/  IMAD.U32 R10, RZ, RZ, UR4 ;  /* 0x00000004ff0a7e24 */ /* 0x000fe4000f8e00ff */
[----:B------:R-:W-:Y:S07]  /*7ab0*/  LEPC R20, `(.L_x_118) ;  /* 0x000000001014794e */ /* 0x000fee0000000000 */
[----:B-1--4-:R-:W-:Y:S05]  /*7ac0*/  CALL.ABS.NOINC R2 ;  /* 0x0000000002007343 */ /* 0x012fea0003c00000 */
.L_x_118:
[----:B------:R-:W-:Y:S01]  /*7ad0*/  ISETP.NE.AND P0, PT, R178, RZ, PT ;  /* 0x000000ffb200720c */ /* 0x000fe20003f05270 */
[----:B------:R-:W-:Y:S05]  /*7ae0*/  WARPSYNC.ALL ;  /* 0x0000000000007948 */ /* 0x000fea0003800000 */
[----:B------:R-:W-:Y:S01]  /*7af0*/  R2UR UR4, R71 ;  /* 0x00000000470472ca */ /* 0x000fe200000e0000 */
[----:B------:R-:W-:Y:S01]  /*7b00*/  BSSY.RECONVERGENT B0, `(.L_x_119) ;  /* 0x000011e000007945 */ /* 0x000fe20003800200 */
[----:B------:R-:W-:Y:S02]  /*7b10*/  F2FP.F16.E4M3.UNPACK_B R11, R141 ;  /* 0x0000008dff0b723e */ /* 0x000fe400020006ff */
[----:B------:R-:W-:Y:S02]  /*7b20*/  F2FP.F16.E4M3.UNPACK_B R10, R142 ;  /* 0x0000008eff0a723e */ /* 0x000fe400020006ff */
[----:B------:R-:W-:Y:S01]  /*7b30*/  F2FP.F16.E4M3.UNPACK_B R9, R143 ;  /* 0x0000008fff09723e */ /* 0x000fe200020006ff */
[--C-:B------:R-:W-:Y:S01]  /*7b40*/  HADD2.F32 R74, -RZ, R11.reuse.H0_H0 ;  /* 0x2000000bff4a7230 */ /* 0x100fe20000004100 */
[----:B------:R-:W-:Y:S01]  /*7b50*/  F2FP.F16.E4M3.UNPACK_B R8, R144 ;  /* 0x00000090ff08723e */ /* 0x000fe200020006ff */
[----:B------:R-:W-:Y:S01]  /*7b60*/  HADD2.F32 R76, -RZ, R11.H1_H1 ;  /* 0x3000000bff4c7230 */ /* 0x000fe20000004100 */
[----:B------:R-:W-:Y:S01]  /*7b70*/  F2FP.F16.E4M3.UNPACK_B R7, R145 ;  /* 0x00000091ff07723e */ /* 0x000fe200020006ff */
[--C-:B------:R-:W-:Y:S01]  /*7b80*/  HADD2.F32 R77, -RZ, R10.reuse.H0_H0 ;  /* 0x2000000aff4d7230 */ /* 0x100fe20000004100 */
[----:B------:R-:W-:Y:S01]  /*7b90*/  F2FP.F16.E4M3.UNPACK_B R6, R146 ;  /* 0x00000092ff06723e */ /* 0x000fe200020006ff */
[----:B------:R-:W-:Y:S01]  /*7ba0*/  HADD2.F32 R80, -RZ, R10.H1_H1 ;  /* 0x3000000aff507230 */ /* 0x000fe20000004100 */
[----:B------:R-:W-:Y:S01]  /*7bb0*/  F2FP.F16.E4M3.UNPACK_B R5, R147 ;  /* 0x00000093ff05723e */ /* 0x000fe200020006ff */
[--C-:B------:R-:W-:Y:S01]  /*7bc0*/  HADD2.F32 R81, -RZ, R9.reuse.H0_H0 ;  /* 0x20000009ff517230 */ /* 0x100fe20000004100 */
[----:B-1----:R-:W-:Y:S01]  /*7bd0*/  F2FP.F16.E4M3.UNPACK_B R4, R148 ;  /* 0x00000094ff04723e */ /* 0x002fe200020006ff */
[----:B------:R-:W-:Y:S01]  /*7be0*/  HADD2.F32 R84, -RZ, R9.H1_H1 ;  /* 0x30000009ff547230 */ /* 0x000fe20000004100 */
[-C--:B------:R-:W-:Y:S01]  /*7bf0*/  F2FP.F16.E4M3.UNPACK_B R2, R140.reuse ;  /* 0x0000008cff02723e */ /* 0x080fe200020006ff */
[--C-:B------:R-:W-:Y:S01]  /*7c00*/  HADD2.F32 R85, -RZ, R8.reuse.H0_H0 ;  /* 0x20000008ff557230 */ /* 0x100fe20000004100 */
[----:B------:R-:W-:Y:S01]  /*7c10*/  F2FP.F16.E4M3.UNPACK_B R140, R140.H1 ;  /* 0x0000008cff8c723e */ /* 0x000fe200030006ff */
[----:B------:R-:W-:Y:S01]  /*7c20*/  HADD2.F32 R87, -RZ, R8.H1_H1 ;  /* 0x30000008ff577230 */ /* 0x000fe20000004100 */
[----:B------:R-:W-:Y:S01]  /*7c30*/  F2FP.F16.E4M3.UNPACK_B R141, R141.H1 ;  /* 0x0000008dff8d723e */ /* 0x000fe200030006ff */
[--C-:B------:R-:W-:Y:S01]  /*7c40*/  HADD2.F32 R90, -RZ, R7.reuse.H0_H0 ;  /* 0x20000007ff5a7230 */ /* 0x100fe20000004100 */
[----:B------:R-:W-:Y:S01]  /*7c50*/  F2FP.F16.E4M3.UNPACK_B R142, R142.H1 ;  /* 0x0000008eff8e723e */ /* 0x000fe200030006ff */
[----:B------:R-:W-:Y:S01]  /*7c60*/  HADD2.F32 R91, -RZ, R7.H1_H1 ;  /* 0x30000007ff5b7230 */ /* 0x000fe20000004100 */
[----:B------:R-:W-:Y:S01]  /*7c70*/  F2FP.F16.E4M3.UNPACK_B R143, R143.H1 ;  /* 0x0000008fff8f723e */ /* 0x000fe200030006ff */
[--C-:B------:R-:W-:Y:S01]  /*7c80*/  HADD2.F32 R94, -RZ, R6.reuse.H0_H0 ;  /* 0x20000006ff5e7230 */ /* 0x100fe20000004100 */
[----:B------:R-:W-:Y:S01]  /*7c90*/  R2UR UR5, R186 ;  /* 0x00000000ba0572ca */ /* 0x000fe200000e0000 */
[----:B------:R-:W-:Y:S01]  /*7ca0*/  HADD2.F32 R95, -RZ, R6.H1_H1 ;  /* 0x30000006ff5f7230 */ /* 0x000fe20000004100 */
        /* <DEDUP_REMOVED lines=9> */
[----:B------:R-:W1:Y:S01]  /*7d40*/  LDTM.x64 R4, tmem[UR4+0x40] ;  /* 0x00004004000479ee */ /* 0x000e620008340000 */
[--C-:B------:R-:W-:Y:S01]  /*7d50*/  HADD2.F32 R0, -RZ, R2.reuse.H0_H0 ;  /* 0x20000002ff007230 */ /* 0x100fe20000004100 */
[----:B------:R-:W-:Y:S01]  /*7d60*/  NOP ;  /* 0x0000000000007918 */ /* 0x000fe20000000000 */
[----:B------:R-:W-:Y:S01]  /*7d70*/  UIADD3 UR4, UPT, UPT, UR5, 0x130, URZ ;  /* 0x0000013005047890 */ /* 0x000fe2000fffe0ff */
[----:B------:R-:W-:Y:S01]  /*7d80*/  HADD2.F32 R2, -RZ, R2.H1_H1 ;  /* 0x30000002ff027230 */ /* 0x000fe20000004100 */
[----:B------:R-:W-:Y:S01]  /*7d90*/  F2FP.F16.E4M3.UNPACK_B R127, R154 ;  /* 0x0000009aff7f723e */ /* 0x000fe200020006ff */
[----:B------:R-:W-:Y:S01]  /*7da0*/  HADD2.F32 R78, -RZ, R141.H1_H1 ;  /* 0x3000008dff4e7230 */ /* 0x000fe20000004100 */
[----:B------:R-:W-:Y:S01]  /*7db0*/  UPRMT UR4, UR45, 0x654, UR4 ;  /* 0x000006542d047896 */ /* 0x000fe20008000004 */
[--C-:B------:R-:W-:Y:S01]  /*7dc0*/  HADD2.F32 R106, -RZ, R107.reuse.H0_H0 ;  /* 0x2000006bff6a7230 */ /* 0x100fe20000004100 */
[----:B------:R-:W-:Y:S01]  /*7dd0*/  F2FP.F16.E4M3.UNPACK_B R130, R155 ;  /* 0x0000009bff82723e */ /* 0x000fe200020006ff */
[----:B------:R-:W-:Y:S01]  /*7de0*/  HADD2.F32 R107, -RZ, R107.H1_H1 ;  /* 0x3000006bff6b7230 */ /* 0x000fe20000004100 */
[----:B------:R-:W-:Y:S01]  /*7df0*/  F2FP.F16.E4M3.UNPACK_B R144, R144.H1 ;  /* 0x00000090ff90723e */ /* 0x000fe200030006ff */
[--C-:B------:R-:W-:Y:S01]  /*7e00*/  HADD2.F32 R110, -RZ, R111.reuse.H0_H0 ;  /* 0x2000006fff6e7230 */ /* 0x100fe20000004100 */
[----:B------:R-:W-:Y:S01]  /*7e10*/  F2FP.F16.E4M3.UNPACK_B R145, R145.H1 ;  /* 0x00000091ff91723e */ /* 0x000fe200030006ff */
[----:B------:R-:W-:Y:S01]  /*7e20*/  HADD2.F32 R111, -RZ, R111.H1_H1 ;  /* 0x3000006fff6f7230 */ /* 0x000fe20000004100 */
[----:B------:R-:W-:Y:S01]  /*7e30*/  F2FP.F16.E4M3.UNPACK_B R146, R146.H1 ;  /* 0x00000092ff92723e */ /* 0x000fe200030006ff */
[----:B-1----:R-:W-:Y:S01]  /*7e40*/  SYNCS.ARRIVE.TRANS64.RED.A1T0 RZ, [UR4], RZ ;  /* 0x000000ffffff79a7 */ /* 0x002fe20008100404 */
[--C-:B------:R-:W-:Y:S01]  /*7e50*/  HADD2.F32 R114, -RZ, R115.reuse.H0_H0 ;  /* 0x20000073ff727230 */ /* 0x100fe20000004100 */
[----:B------:R-:W-:Y:S01]  /*7e60*/  F2FP.F16.E4M3.UNPACK_B R147, R147.H1 ;  /* 0x00000093ff93723e */ /* 0x000fe200030006ff */
[----:B------:R-:W-:Y:S01]  /*7e70*/  HADD2.F32 R115, -RZ, R115.H1_H1 ;  /* 0x30000073ff737230 */ /* 0x000fe20000004100 */
[----:B------:R-:W-:Y:S01]  /*7e80*/  F2FP.F16.E4M3.UNPACK_B R148, R148.H1 ;  /* 0x00000094ff94723e */ /* 0x000fe200030006ff */
[--C-:B------:R-:W-:Y:S01]  /*7e90*/  HADD2.F32 R118, -RZ, R119.reuse.H0_H0 ;  /* 0x20000077ff767230 */ /* 0x100fe20000004100 */
[----:B------:R-:W-:Y:S01]  /*7ea0*/  F2FP.F16.E4M3.UNPACK_B R149, R149.H1 ;  /* 0x00000095ff95723e */ /* 0x000fe200030006ff */
[----:B------:R-:W-:Y:S02]  /*7eb0*/  HADD2.F32 R119, -RZ, R119.H1_H1 ;  /* 0x30000077ff777230 */ /* 0x000fe40000004100 */
[C---:B------:R-:W-:Y:S01]  /*7ec0*/  FMUL R4, R70.reuse, R4 ;  /* 0x0000000446047220 */ /* 0x040fe20000400000 */
[C---:B------:R-:W-:Y:S01]  /*7ed0*/  FMUL R5, R70.reuse, R5 ;  /* 0x0000000546057220 */ /* 0x040fe20000400000 */
[--C-:B------:R-:W-:Y:S02]  /*7ee0*/  HADD2.F32 R3, -RZ, R140.reuse.H0_H0 ;  /* 0x2000008cff037230 */ /* 0x100fe40000004100 */
        /* <DEDUP_REMOVED lines=9> */
[C---:B------:R-:W-:Y:S01]  /*7f80*/  FMUL R2, R70.reuse, R21 ;  /* 0x0000001546027220 */ /* 0x040fe20000400000 */
[C---:B------:R-:W-:Y:S01]  /*7f90*/  FMUL R21, R70.reuse, R28 ;  /* 0x0000001c46157220 */ /* 0x040fe20000400000 */
[----:B------:R-:W-:Y:S02]  /*7fa0*/  HADD2.F32 R122, -RZ, R123.H0_H0 ;  /* 0x2000007bff7a7230 */ /* 0x000fe40000004100 */
[C---:B------:R-:W-:Y:S01]  /*7fb0*/  FMUL R6, R70.reuse, R6 ;  /* 0x0000000646067220 */ /* 0x040fe20000400000 */
[----:B------:R-:W-:Y:S02]  /*7fc0*/  HADD2.F32 R72, -RZ, R140.H1_H1 ;  /* 0x3000008cff487230 */ /* 0x000fe40000004100 */
[C---:B------:R-:W-:Y:S01]  /*7fd0*/  FMUL R7, R70.reuse, R7 ;  /* 0x0000000746077220 */ /* 0x040fe20000400000 */
[----:B------:R-:W-:Y:S02]  /*7fe0*/  HADD2.F32 R75, -RZ, R141.H0_H0 ;  /* 0x2000008dff4b7230 */ /* 0x000fe40000004100 */
[C---:B------:R-:W-:Y:S01]  /*7ff0*/  FFMA R6, R73.reuse, R3, R6 ;  /* 0x0000000349067223 */ /* 0x040fe20000000006 */
[----:B------:R-:W-:Y:S02]  /*8000*/  HADD2.F32 R123, -RZ, R123.H1_H1 ;  /* 0x3000007bff7b7230 */ /* 0x000fe40000004100 */
[C---:B------:R-:W-:Y:S01]  /*8010*/  FFMA R7, R73.reuse, R72, R7 ;  /* 0x0000004849077223 */ /* 0x040fe20000000007 */
[C---:B------:R-:W-:Y:S01]  /*8020*/  FFMA R8, R73.reuse, R74, R8 ;  /* 0x0000004a49087223 */ /* 0x040fe20000000008 */
[----:B------:R-:W-:Y:S01]  /*8030*/  FFMA R9, R73, R76, R9 ;  /* 0x0000004c49097223 */ /* 0x000fe20000000009 */
[--C-:B------:R-:W-:Y:S02]  /*8040*/  HADD2.F32 R126, -RZ, R127.reuse.H0_H0 ;  /* 0x2000007fff7e7230 */ /* 0x100fe40000004100 */
[C---:B------:R-:W-:Y:S01]  /*8050*/  FMUL R10, R70.reuse, R10 ;  /* 0x0000000a460a7220 */ /* 0x040fe20000400000 */
[----:B------:R-:W-:Y:S01]  /*8060*/  F2FP.SATFINITE.E4M3.F32.PACK_AB_MERGE_C R76, R7, R6, RZ ;  /* 0x00000006074c723e */ /* 0x000fe200048070ff */
[C---:B------:R-:W-:Y:S01]  /*8070*/  FMUL R7, R70.reuse, R24 ;  /* 0x0000001846077220 */ /* 0x040fe20000400000 */
[----:B------:R-:W-:Y:S02]  /*8080*/  HADD2.F32 R127, -RZ, R127.H1_H1 ;  /* 0x3000007fff7f7230 */ /* 0x000fe40000004100 */
[C---:B------:R-:W-:Y:S01]  /*8090*/  FFMA R10, R73.reuse, R75, R10 ;  /* 0x0000004b490a7223 */ /* 0x040fe2000000000a */
[----:B------:R-:W-:Y:S02]  /*80a0*/  HADD2.F32 R72, -RZ, R130.H0_H0 ;  /* 0x20000082ff487230 */ /* 0x000fe40000004100 */
[C---:B------:R-:W-:Y:S01]  /*80b0*/  FMUL R11, R70.reuse, R11 ;  /* 0x0000000b460b7220 */ /* 0x040fe20000400000 */
[--C-:B------:R-:W-:Y:S02]  /*80c0*/  HADD2.F32 R79, -RZ, R142.reuse.H0_H0 ;  /* 0x2000008eff4f7230 */ /* 0x100fe40000004100 */
[C---:B------:R-:W-:Y:S01]  /*80d0*/  FMUL R14, R70.reuse, R14 ;  /* 0x0000000e460e7220 */ /* 0x040fe20000400000 */
[----:B------:R-:W-:Y:S02]  /*80e0*/  HADD2.F32 R82, -RZ, R142.H1_H1 ;  /* 0x3000008eff527230 */ /* 0x000fe40000004100 */
[C---:B------:R-:W-:Y:S01]  /*80f0*/  FFMA R11, R73.reuse, R78, R11 ;  /* 0x0000004e490b7223 */ /* 0x040fe2000000000b */
[C---:B------:R-:W-:Y:S01]  /*8100*/  FFMA R12, R73.reuse, R77, R12 ;  /* 0x0000004d490c7223 */ /* 0x040fe2000000000c */
[C---:B------:R-:W-:Y:S01]  /*8110*/  FFMA R13, R73.reuse, R80, R13 ;  /* 0x00000050490d7223 */ /* 0x040fe2000000000d */
[----:B------:R-:W-:Y:S01]  /*8120*/  FFMA R14, R73, R79, R14 ;  /* 0x0000004f490e7223 */ /* 0x000fe2000000000e */
[----:B------:R-:W-:Y:S01]  /*8130*/  HADD2.F32 R75, -RZ, R130.H1_H1 ;  /* 0x30000082ff4b7230 */ /* 0x000fe20000004100 */
[----:B------:R-:W-:Y:S01]  /*8140*/  F2FP.SATFINITE.E4M3.F32.PACK_AB_MERGE_C R78, R11, R10, RZ ;  /* 0x0000000a0b4e723e */ /* 0x000fe200048070ff */
[C---:B------:R-:W-:Y:S01]  /*8150*/  FMUL R10, R70.reuse, R25 ;  /* 0x00000019460a7220 */ /* 0x040fe20000400000 */
[C---:B------:R-:W-:Y:S01]  /*8160*/  FMUL R25, R70.reuse, R32 ;  /* 0x0000002046197220 */ /* 0x040fe20000400000 */
        /* <DEDUP_REMOVED lines=8> */
[C---:B------:R-:W-:Y:S01]  /*81f0*/  FMUL R19, R70.reuse, R19 ;  /* 0x0000001346137220 */ /* 0x040fe20000400000 */
[--C-:B------:R-:W-:Y:S01]  /*8200*/  HADD2.F32 R88, -RZ, R144.reuse.H0_H0 ;  /* 0x20000090ff587230 */ /* 0x100fe20000004100 */
[----:B------:R-:W-:Y:S01]  /*8210*/  F2FP.SATFINITE.E4M3.F32.PACK_AB_MERGE_C R14, R15, R14, RZ ;  /* 0x0000000e0f0e723e */ /* 0x000fe200048070ff */
[----:B------:R-:W-:Y:S02]  /*8220*/  HADD2.F32 R89, -RZ, R144.H1_H1 ;  /* 0x30000090ff597230 */ /* 0x000fe40000004100 */
[C---:B------:R-:W-:Y:S01]  /*8230*/  FFMA R19, R73.reuse, R86, R19 ;  /* 0x0000005649137223 */ /* 0x040fe20000000013 */
[C---:B------:R-:W-:Y:S01]  /*8240*/  FFMA R0, R73.reuse, R85, R0 ;  /* 0x0000005549007223 */ /* 0x040fe20000000000 */
[----:B------:R-:W-:Y:S01]  /*8250*/  FFMA R2, R73, R87, R2 ;  /* 0x0000005749027223 */ /* 0x000fe20000000002 */
[C---:B------:R-:W-:Y:S01]  /*8260*/  FMUL R3, R70.reuse, R22 ;  /* 0x0000001646037220 */ /* 0x040fe20000400000 */
[C---:B------:R-:W-:Y:S01]  /*8270*/  FMUL R22, R70.reuse, R29 ;  /* 0x0000001d46167220 */ /* 0x040fe20000400000 */
[----:B------:R-:W-:Y:S01]  /*8280*/  F2FP.SATFINITE.E4M3.F32.PACK_AB_MERGE_C R18, R19, R18, RZ ;  /* 0x000000121312723e */ /* 0x000fe200048070ff */
[C---:B------:R-:W-:Y:S01]  /*8290*/  FMUL R29, R70.reuse, R36 ;  /* 0x00000024461d7220 */ /* 0x040fe20000400000 */
        /* <DEDUP_REMOVED lines=8> */
[C---:B------:R-:W-:Y:S01]  /*8320*/  FFMA R11, R73.reuse, R92, R11 ;  /* 0x0000005c490b7223 */ /* 0x040fe2000000000b */
[----:B------:R-:W-:Y:S01]  /*8330*/  FMUL R26, R70, R33 ;  /* 0x00000021461a7220 */ /* 0x000fe20000400000 */
[----:B------:R-:W-:Y:S01]  /*8340*/  F2FP.SATFINITE.E4M3.F32.PACK_AB_MERGE_C R3, R6, R3, RZ ;  /* 0x000000030603723e */ /* 0x000fe200048070ff */
        /* <DEDUP_REMOVED lines=9> */
[C---:B------:R-:W-:Y:S01]  /*83e0*/  FMUL R30, R70.reuse, R37 ;  /* 0x00000025461e7220 */ /* 0x040fe20000400000 */
[C---:B------:R-:W-:Y:S01]  /*83f0*/  FMUL R37, R70.reuse, R44 ;  /* 0x0000002c46257220 */ /* 0x040fe20000400000 */
[C---:B------:R-:W-:Y:S01]  /*8400*/  FMUL R24, R70.reuse, R31 ;  /* 0x0000001f46187220 */ /* 0x040fe20000400000 */
[----:B------:R-:W-:Y:S01]  /*8410*/  F2FP.F16.E4M3.UNPACK_B R150, R150.H1 ;  /* 0x00000096ff96723e */ /* 0x000fe200030006ff */
[--C-:B------:R-:W-:Y:S02]  /*8420*/  HADD2.F32 R100, -RZ, R147.reuse.H0_H0 ;  /* 0x20000093ff647230 */ /* 0x100fe40000004100 */
[----:B------:R-:W-:Y:S01]  /*8430*/  FMUL R27, R70, R34 ;  /* 0x00000022461b7220 */ /* 0x000fe20000400000 */
[----:B------:R-:W-:Y:S02]  /*8440*/  HADD2.F32 R101, -RZ, R147.H1_H1 ;  /* 0x30000093ff657230 */ /* 0x000fe40000004100 */
[C---:B------:R-:W-:Y:S01]  /*8450*/  FFMA R24, R73.reuse, R97, R24 ;  /* 0x0000006149187223 */ /* 0x040fe20000000018 */
[----:B------:R-:W-:Y:S01]  /*8460*/  F2FP.F16.E4M3.UNPACK_B R151, R151.H1 ;  /* 0x00000097ff97723e */ /* 0x000fe200030006ff */
[C---:B------:R-:W-:Y:S01]  /*8470*/  FFMA R25, R73.reuse, R98, R25 ;  /* 0x0000006249197223 */ /* 0x040fe20000000019 */
[C---:B------:R-:W-:Y:S01]  /*8480*/  FFMA R26, R73.reuse, R99, R26 ;  /* 0x00000063491a7223 */ /* 0x040fe2000000001a */
[----:B------:R-:W-:Y:S01]  /*8490*/  F2FP.F16.E4M3.UNPACK_B R152, R152.H1 ;  /* 0x00000098ff98723e */ /* 0x000fe200030006ff */
[C---:B------:R-:W-:Y:S01]  /*84a0*/  FFMA R27, R73.reuse, R100, R27 ;  /* 0x00000064491b7223 */ /* 0x040fe2000000001b */
[----:B------:R-:W-:Y:S01]  /*84b0*/  F2FP.SATFINITE.E4M3.F32.PACK_AB_MERGE_C R6, R24, R23, RZ ;  /* 0x000000171806723e */ /* 0x000fe200048070ff */
[C---:B------:R-:W-:Y:S01]  /*84c0*/  FMUL R34, R70.reuse, R41 ;  /* 0x0000002946227220 */ /* 0x040fe20000400000 */
[C---:B------:R-:W-:Y:S01]  /*84d0*/  FMUL R41, R70.reuse, R48 ;  /* 0x0000003046297220 */ /* 0x040fe20000400000 */
[----:B------:R-:W-:Y:S01]  /*84e0*/  FMUL R28, R70, R35 ;  /* 0x00000023461c7220 */ /* 0x000fe20000400000 */
[----:B------:R-:W-:Y:S01]  /*84f0*/  F2FP.F16.E4M3.UNPACK_B R153, R153.H1 ;  /* 0x00000099ff99723e */ /* 0x000fe200030006ff */
[--C-:B------:R-:W-:Y:S01]  /*8500*/  HADD2.F32 R104, -RZ, R148.reuse.H0_H0 ;  /* 0x20000094ff687230 */ /* 0x100fe20000004100 */
[----:B------:R-:W-:Y:S01]  /*8510*/  F2FP.SATFINITE.E4M3.F32.PACK_AB_MERGE_C R6, R22, R21, R6 ;  /* 0x000000151606723e */ /* 0x000fe20004807006 */
[C---:B------:R-:W-:Y:S01]  /*8520*/  FFMA R28, R73.reuse, R101, R28 ;  /* 0x00000065491c7223 */ /* 0x040fe2000000001c */
[C---:B------:R-:W-:Y:S01]  /*8530*/  FFMA R29, R73.reuse, R102, R29 ;  /* 0x00000066491d7223 */ /* 0x040fe2000000001d */
[C---:B------:R-:W-:Y:S01]  /*8540*/  FFMA R30, R73.reuse, R103, R30 ;  /* 0x00000067491e7223 */ /* 0x040fe2000000001e */
[----:B------:R-:W-:Y:S02]  /*8550*/  HADD2.F32 R105, -RZ, R148.H1_H1 ;  /* 0x30000094ff697230 */ /* 0x000fe40000004100 */
[C---:B------:R-:W-:Y:S01]  /*8560*/  FMUL R31, R70.reuse, R38 ;  /* 0x00000026461f7220 */ /* 0x040fe20000400000 */
[----:B------:R-:W-:Y:S01]  /*8570*/  F2FP.F16.E4M3.UNPACK_B R154, R154.H1 ;  /* 0x0000009aff9a723e */ /* 0x000fe200030006ff */
[C---:B------:R-:W-:Y:S01]  /*8580*/  FMUL R38, R70.reuse, R45 ;  /* 0x0000002d46267220 */ /* 0x040fe20000400000 */
[C---:B------:R-:W-:Y:S01]  /*8590*/  FMUL R45, R70.reuse, R52 ;  /* 0x00000034462d7220 */ /* 0x040fe20000400000 */
[----:B------:R-:W-:Y:S01]  /*85a0*/  F2FP.F16.E4M3.UNPACK_B R155, R155.H1 ;  /* 0x0000009bff9b723e */ /* 0x000fe200030006ff */
[----:B------:R-:W-:Y:S01]  /*85b0*/  FFMA R31, R73, R104, R31 ;  /* 0x00000068491f7223 */ /* 0x000fe2000000001f */
[----:B------:R-:W-:Y:S01]  /*85c0*/  FMUL R52, R70, R59 ;  /* 0x0000003b46347220 */ /* 0x000fe20000400000 */
[----:B------:R-:W-:Y:S01]  /*85d0*/  IADD3 R68, PT, PT, R68, 0x1, RZ ;  /* 0x0000000144447810 */ /* 0x000fe20007ffe0ff */
[C---:B------:R-:W-:Y:S01]  /*85e0*/  FMUL R59, R70.reuse, R66 ;  /* 0x00000042463b7220 */ /* 0x040fe20000400000 */
[----:B------:R-:W-:Y:S01]  /*85f0*/  F2FP.SATFINITE.E4M3.F32.PACK_AB_MERGE_C R66, R13, R12, R14 ;  /* 0x0000000c0d42723e */ /* 0x000fe2000480700e */
[C---:B------:R-:W-:Y:S01]  /*8600*/  FMUL R32, R70.reuse, R39 ;  /* 0x0000002746207220 */ /* 0x040fe20000400000 */
[--C-:B------:R-:W-:Y:S02]  /*8610*/  HADD2.F32 R108, -RZ, R149.reuse.H0_H0 ;  /* 0x20000095ff6c7230 */ /* 0x100fe40000004100 */
[C---:B------:R-:W-:Y:S01]  /*8620*/  FMUL R35, R70.reuse, R42 ;  /* 0x0000002a46237220 */ /* 0x040fe20000400000 */
[----:B------:R-:W-:Y:S02]  /*8630*/  HADD2.F32 R109, -RZ, R149.H1_H1 ;  /* 0x30000095ff6d7230 */ /* 0x000fe40000004100 */
[C---:B------:R-:W-:Y:S01]  /*8640*/  FFMA R32, R73.reuse, R105, R32 ;  /* 0x0000006949207223 */ /* 0x040fe20000000020 */
[----:B------:R-:W-:Y:S01]  /*8650*/  FMUL R36, R70, R43 ;  /* 0x0000002b46247220 */ /* 0x000fe20000400000 */
[C---:B------:R-:W-:Y:S01]  /*8660*/  FFMA R33, R73.reuse, R106, R33 ;  /* 0x0000006a49217223 */ /* 0x040fe20000000021 */
[C---:B------:R-:W-:Y:S01]  /*8670*/  FFMA R34, R73.reuse, R107, R34 ;  /* 0x0000006b49227223 */ /* 0x040fe20000000022 */
[--C-:B------:R-:W-:Y:S01]  /*8680*/  HADD2.F32 R112, -RZ, R150.reuse.H0_H0 ;  /* 0x20000096ff707230 */ /* 0x100fe20000004100 */
[----:B------:R-:W-:Y:S01]  /*8690*/  F2FP.SATFINITE.E4M3.F32.PACK_AB_MERGE_C R32, R32, R31, RZ ;  /* 0x0000001f2020723e */ /* 0x000fe200048070ff */
[C---:B------:R-:W-:Y:S01]  /*86a0*/  FFMA R35, R73.reuse, R108, R35 ;  /* 0x0000006c49237223 */ /* 0x040fe20000000023 */
[----:B------:R-:W-:Y:S02]  /*86b0*/  HADD2.F32 R113, -RZ, R150.H1_H1 ;  /* 0x30000096ff717230 */ /* 0x000fe40000004100 */
[----:B------:R-:W-:Y:S01]  /*86c0*/  FMUL R39, R70, R46 ;  /* 0x0000002e46277220 */ /* 0x000fe20000400000 */
[----:B------:R-:W-:Y:S01]  /*86d0*/  F2FP.SATFINITE.E4M3.F32.PACK_AB_MERGE_C R32, R30, R29, R32 ;  /* 0x0000001d1e20723e */ /* 0x000fe20004807020 */
[C---:B------:R-:W-:Y:S01]  /*86e0*/  FFMA R36, R73.reuse, R109, R36 ;  /* 0x0000006d49247223 */ /* 0x040fe20000000024 */
[C---:B------:R-:W-:Y:S01]  /*86f0*/  FMUL R40, R70.reuse, R47 ;  /* 0x0000002f46287220 */ /* 0x040fe20000400000 */
        /* <DEDUP_REMOVED lines=10> */
[C---:B------:R-:W-:Y:S01]  /*87a0*/  FMUL R50, R70.reuse, R57 ;  /* 0x0000003946327220 */ /* 0x040fe20000400000 */
[C---:B------:R-:W-:Y:S01]  /*87b0*/  FMUL R57, R70.reuse, R64 ;  /* 0x0000004046397220 */ /* 0x040fe20000400000 */
[----:B------:R-:W-:Y:S01]  /*87c0*/  FFMA R42, R73, R115, R42 ;  /* 0x00000073492a7223 */ /* 0x000fe2000000002a */
[C---:B------:R-:W-:Y:S01]  /*87d0*/  FMUL R46, R70.reuse, R53 ;  /* 0x00000035462e7220 */ /* 0x040fe20000400000 */
[--C-:B------:R-:W-:Y:S01]  /*87e0*/  HADD2.F32 R120, -RZ, R152.reuse.H0_H0 ;  /* 0x20000098ff787230 */ /* 0x100fe20000004100 */
[----:B------:R-:W-:Y:S01]  /*87f0*/  F2FP.SATFINITE.E4M3.F32.PACK_AB_MERGE_C R64, R5, R4, R76 ;  /* 0x000000040540723e */ /* 0x000fe2000480704c */
[C---:B------:R-:W-:Y:S01]  /*8800*/  FMUL R51, R70.reuse, R58 ;  /* 0x0000003a46337220 */ /* 0x040fe20000400000 */
[C---:B------:R-:W-:Y:S01]  /*8810*/  FMUL R53, R70.reuse, R60 ;  /* 0x0000003c46357220 */ /* 0x040fe20000400000 */
[C---:B------:R-:W-:Y:S01]  /*8820*/  FFMA R43, R73.reuse, R116, R43 ;  /* 0x00000074492b7223 */ /* 0x040fe2000000002b */
[----:B------:R-:W-:Y:S02]  /*8830*/  HADD2.F32 R121, -RZ, R152.H1_H1 ;  /* 0x30000098ff797230 */ /* 0x000fe40000004100 */
[C---:B------:R-:W-:Y:S01]  /*8840*/  FMUL R47, R70.reuse, R54 ;  /* 0x00000036462f7220 */ /* 0x040fe20000400000 */
[C---:B------:R-:W-:Y:S01]  /*8850*/  FMUL R58, R70.reuse, R65 ;  /* 0x00000041463a7220 */ /* 0x040fe20000400000 */
[----:B------:R-:W-:Y:S01]  /*8860*/  FMUL R60, R70, R67 ;  /* 0x00000043463c7220 */ /* 0x000fe20000400000 */
[----:B------:R-:W-:Y:S01]  /*8870*/  F2FP.SATFINITE.E4M3.F32.PACK_AB_MERGE_C R5, R20, R11, RZ ;  /* 0x0000000b1405723e */ /* 0x000fe200048070ff */
[----:B------:R-:W-:Y:S01]  /*8880*/  FFMA R44, R73, R117, R44 ;  /* 0x00000075492c7223 */ /* 0x000fe2000000002c */
[C---:B------:R-:W-:Y:S01]  /*8890*/  FMUL R48, R70.reuse, R55 ;  /* 0x0000003746307220 */ /* 0x040fe20000400000 */
[----:B------:R-:W-:Y:S01]  /*88a0*/  F2FP.SATFINITE.E4M3.F32.PACK_AB_MERGE_C R65, R9, R8, R78 ;  /* 0x000000080941723e */ /* 0x000fe2000480704e */
[----:B------:R-:W-:Y:S01]  /*88b0*/  FFMA R45, R73, R118, R45 ;  /* 0x00000076492d7223 */ /* 0x000fe2000000002d */
[----:B------:R-:W-:Y:S01]  /*88c0*/  F2FP.SATFINITE.E4M3.F32.PACK_AB_MERGE_C R67, R17, R16, R18 ;  /* 0x000000101143723e */ /* 0x000fe20004807012 */
[----:B------:R-:W-:Y:S01]  /*88d0*/  FMUL R49, R70, R56 ;  /* 0x0000003846317220 */ /* 0x000fe20000400000 */
[C---:B------:R-:W-:Y:S01]  /*88e0*/  FFMA R46, R73.reuse, R119, R46 ;  /* 0x00000077492e7223 */ /* 0x040fe2000000002e */
[--C-:B------:R-:W-:Y:S02]  /*88f0*/  HADD2.F32 R124, -RZ, R153.reuse.H0_H0 ;  /* 0x20000099ff7c7230 */ /* 0x100fe40000004100 */
[C---:B------:R-:W-:Y:S01]  /*8900*/  FFMA R47, R73.reuse, R120, R47 ;  /* 0x00000078492f7223 */ /* 0x040fe2000000002f */
[----:B------:R1:W-:Y:S01]  /*8910*/  STS.128 [R137+UR44+0x6200], R64 ;  /* 0x0062004089007988 */ /* 0x0003e20008000c2c */
[----:B------:R-:W-:Y:S01]  /*8920*/  HADD2.F32 R125, -RZ, R153.H1_H1 ;  /* 0x30000099ff7d7230 */ /* 0x000fe20000004100 */
[----:B------:R-:W-:Y:S01]  /*8930*/  F2FP.SATFINITE.E4M3.F32.PACK_AB_MERGE_C R5, R10, R7, R5 ;  /* 0x000000070a05723e */ /* 0x000fe20004807005 */
[C---:B------:R-:W-:Y:S01]  /*8940*/  FFMA R48, R73.reuse, R121, R48 ;  /* 0x0000007949307223 */ /* 0x040fe20000000030 */
[----:B------:R-:W-:Y:S01]  /*8950*/  F2FP.SATFINITE.E4M3.F32.PACK_AB_MERGE_C R7, R28, R27, RZ ;  /* 0x0000001b1c07723e */ /* 0x000fe200048070ff */
        /* <DEDUP_REMOVED lines=8> */
[----:B------:R-:W-:Y:S01]  /*89e0*/  FMUL R56, R70, R63 ;  /* 0x0000003f46387220 */ /* 0x000fe20000400000 */
[----:B------:R-:W-:Y:S01]  /*89f0*/  F2FP.SATFINITE.E4M3.F32.PACK_AB_MERGE_C R4, R2, R0, R3 ;  /* 0x000000000204723e */ /* 0x000fe20004807003 */
[C---:B------:R-:W-:Y:S01]  /*8a00*/  FFMA R53, R73.reuse, R126, R53 ;  /* 0x0000007e49357223 */ /* 0x040fe20000000035 */
[----:B------:R-:W-:Y:S01]  /*8a10*/  F2FP.SATFINITE.E4M3.F32.PACK_AB_MERGE_C R7, R26, R25, R7 ;  /* 0x000000191a07723e */ /* 0x000fe20004807007 */
[C---:B------:R-:W-:Y:S01]  /*8a20*/  FFMA R54, R73.reuse, R127, R54 ;  /* 0x0000007f49367223 */ /* 0x040fe20000000036 */
[--C-:B------:R-:W-:Y:S02]  /*8a30*/  HADD2.F32 R74, -RZ, R155.reuse.H0_H0 ;  /* 0x2000009bff4a7230 */ /* 0x100fe40000004100 */
[C---:B------:R-:W-:Y:S01]  /*8a40*/  FFMA R55, R73.reuse, R128, R55 ;  /* 0x0000008049377223 */ /* 0x040fe20000000037 */
[----:B------:R-:W-:Y:S01]  /*8a50*/  HADD2.F32 R131, -RZ, R155.H1_H1 ;  /* 0x3000009bff837230 */ /* 0x000fe20000004100 */
[----:B------:R1:W-:Y:S01]  /*8a60*/  STS.128 [R179+0x6010], R4 ;  /* 0x00601004b3007388 */ /* 0x0003e20000000c00 */
[----:B------:R-:W-:Y:S01]  /*8a70*/  F2FP.SATFINITE.E4M3.F32.PACK_AB_MERGE_C R35, R36, R35, RZ ;  /* 0x000000232423723e */ /* 0x000fe200048070ff */
[C---:B------:R-:W-:Y:S01]  /*8a80*/  FFMA R56, R73.reuse, R129, R56 ;  /* 0x0000008149387223 */ /* 0x040fe20000000038 */
[----:B------:R-:W-:Y:S01]  /*8a90*/  F2FP.SATFINITE.E4M3.F32.PACK_AB_MERGE_C R39, R40, R39, RZ ;  /* 0x000000272827723e */ /* 0x000fe200048070ff */
[C---:B------:R-:W-:Y:S01]  /*8aa0*/  FFMA R57, R73.reuse, R72, R57 ;  /* 0x0000004849397223 */ /* 0x040fe20000000039 */
[----:B------:R-:W-:Y:S01]  /*8ab0*/  F2FP.SATFINITE.E4M3.F32.PACK_AB_MERGE_C R43, R44, R43, RZ ;  /* 0x0000002b2c2b723e */ /* 0x000fe200048070ff */
[C---:B------:R-:W-:Y:S01]  /*8ac0*/  FFMA R58, R73.reuse, R75, R58 ;  /* 0x0000004b493a7223 */ /* 0x040fe2000000003a */
[C---:B------:R-:W-:Y:S01]  /*8ad0*/  FFMA R59, R73.reuse, R74, R59 ;  /* 0x0000004a493b7223 */ /* 0x040fe2000000003b */
[----:B------:R-:W-:Y:S01]  /*8ae0*/  F2FP.SATFINITE.E4M3.F32.PACK_AB_MERGE_C R33, R34, R33, R35 ;  /* 0x000000212221723e */ /* 0x000fe20004807023 */
        /* <DEDUP_REMOVED lines=11> */
[----:B------:R-:W-:Y:S05]  /*8ba0*/  F2FP.SATFINITE.E4M3.F32.PACK_AB_MERGE_C R51, R58, R57, R59 ;  /* 0x000000393a33723e */ /* 0x000fea000480703b */
        /* <DEDUP_REMOVED lines=10> */
[----:B------:R-:W-:Y:S02]  /*8c50*/  UIADD3 UR9, UPT, UPT, UR49, 0x40, URZ ;  /* 0x0000004031097890 */ /* 0x000fe4000fffe0ff */
[----:B------:R-:W-:Y:S01]  /*8c60*/  UIADD3 UR8, UPT, UPT, UR44, 0x6200, URZ ;  /* 0x000062002c087890 */ /* 0x000fe2000fffe0ff */
[----:B------:R-:W-:Y:S01]  /*8c70*/  UMOV UR10, UR50 ;  /* 0x00000032000a7c82 */ /* 0x000fe20008000000 */
[----:B------:R-:W-:Y:S01]  /*8c80*/  UMOV UR11, UR36 ;  /* 0x00000024000b7c82 */ /* 0x000fe20008000000 */
[----:B--2---:R-:W-:Y:S04]  /*8c90*/  UIADD3 UR4, UP0, UPT, UR6, 0x680, URZ ;  /* 0x0000068006047890 */ /* 0x004fe8000ff1e0ff */
[----:B------:R-:W-:Y:S09]  /*8ca0*/  UIADD3.X UR5, UPT, UPT, URZ, UR7, URZ, UP0, !UPT ;  /* 0x00000007ff057290 */ /* 0x000ff200087fe4ff */
[----:B------:R2:W-:Y:S01]  /*8cb0*/  UTMASTG.3D [UR8], [UR4] ;  /* 0x00000008040073b5 */ /* 0x0005e20008010000 */
[----:B------:R0:W-:Y:S01]  /*8cc0*/  UTMACMDFLUSH ;  /* 0x00000000000079b7 */ /* 0x0001e20000000000 */
[----:B--2---:R-:W-:Y:S04]  /*8cd0*/  DEPBAR.LE SB0, 0x1 ;  /* 0x000080400000791a */ /* 0x004fe80000000000 */
.L_x_120:
[----:B------:R-:W-:Y:S05]  /*8ce0*/  BSYNC.RECONVERGENT B0 ;  /* 0x0000000000007941 */ /* 0x000fea0003800200 */
.L_x_119:
[----:B------:R-:W-:Y:S01]  /*8cf0*/  R2UR UR4, R160 ;  /* 0x00000000a00472ca */ /* 0x000fe200000e0000 */
[----:B------:R-:W-:Y:S01]  /*8d00*/  BAR.SYNC.DEFER_BLOCKING 0x1, 0x80 ;  /* 0x0042000000007b1d */ /* 0x000fe20000010000 */
[----:B------:R-:W-:Y:S01]  /*8d10*/  ISETP.NE.AND P0, PT, R162, 0x2, PT ;  /* 0x00000002a200780c */ /* 0x000fe20003f05270 */
[----:B------:R-:W-:Y:S01]  /*8d20*/  UISETP.NE.AND UP0, UPT, UR46, URZ, UPT ;  /* 0x000000ff2e00728c */ /* 0x000fe2000bf05270 */
[----:B------:R-:W-:Y:S01]  /*8d30*/  ISETP.NE.AND P1, PT, R68, 0x4, PT ;  /* 0x000000044400780c */ /* 0x000fe20003f25270 */
[----:B------:R-:W-:Y:S01]  /*8d40*/  UIADD3 UR20, UPT, UPT, UR37, UR63, URZ ;  /* 0x0000003f25147290 */ /* 0x000fe2000fffe0ff */
[----:B------:R-:W-:Y:S02]  /*8d50*/  SEL R0, RZ, 0x1, P0 ;  /* 0x00000001ff007807 */ /* 0x000fe40000000000 */
[----:B------:R-:W-:Y:S02]  /*8d60*/  SEL R3, RZ, 0x1, P1 ;  /* 0x00000001ff037807 */ /* 0x000fe40000800000 */
[----:B------:R-:W-:Y:S02]  /*8d70*/  LOP3.LUT R167, R167, R0, RZ, 0x3c, !PT ;  /* 0x00000000a7a77212 */ /* 0x000fe400078e3cff */
[----:B------:R-:W-:Y:S01]  /*8d80*/  LOP3.LUT R168, R168, R3, RZ, 0x3c, !PT ;  /* 0x00000003a8a87212 */ /* 0x000fe200078e3cff */
[----:B------:R-:W-:Y:S01]  /*8d90*/  UIADD3 UR16, UPT, UPT, UR38, UR4, URZ ;  /* 0x0000000426107290 */ /* 0x000fe2000fffe0ff */
[----:B------:R-:W-:Y:S02]  /*8da0*/  SEL R162, R162, RZ, P0 ;  /* 0x000000ffa2a27207 */ /* 0x000fe40000000000 */
[----:B------:R-:W-:Y:S01]  /*8db0*/  SEL R68, R68, RZ, P1 ;  /* 0x000000ff44447207 */ /* 0x000fe20000800000 */
[----:B------:R-:W-:Y:S01]  /*8dc0*/  UMOV UR36, UR59 ;  /* 0x0000003b00247c82 */ /* 0x000fe20008000000 */
[----:B------:R-:W-:Y:S07]  /*8dd0*/  BRA.U UP0, `(.L_x_121) ;  /* 0xffffffc5005c7547 */ /* 0x000fee000b83ffff */
[----:B------:R-:W-:Y:S05]  /*8de0*/  EXIT ;  /* 0x000000000000794d */ /* 0x000fea0003800000 */
.L_x_25:
[----:B--2---:R2:W3:Y:S02]  /*8df0*/  SYNCS.PHASECHK.TRANS64.TRYWAIT P0, [R3+URZ+0x160], R2 ;  /* 0x00016002030075a7 */ /* 0x0044e400080011ff */
[----:B---3--:R-:W-:Y:S05]  /*8e00*/  @!P0 NANOSLEEP.SYNCS 0x989680 ;  /* 0x009896800000895d */ /* 0x008fea0003900000 */
[----:B------:R-:W3:Y:S02]  /*8e10*/  @!P0 SYNCS.PHASECHK.TRANS64 P0, [R3+URZ+0x160], R2 ;  /* 0x00016002030085a7 */ /* 0x000ee400080010ff */
[----:B---3--:R-:W-:Y:S05]  /*8e20*/  @!P0 BRA `(.L_x_25) ;  /* 0xfffffffc00f08947 */ /* 0x008fea000383ffff */
[----:B------:R-:W-:Y:S05]  /*8e30*/  BRA `(.L_x_122) ;  /* 0xffffff8800f47947 */ /* 0x000fea000383ffff */
.L_x_28:
[----:B-1----:R-:W-:-:S07]  /*8e40*/  MOV R0, UR33 ;  /* 0x0000002100007c02 */ /* 0x002fce0008000f00 */
.L_x_123:
[----:B-1----:R1:W2:Y:S02]  /*8e50*/  SYNCS.PHASECHK.TRANS64.TRYWAIT P0, [R0+URZ+0x60], R3 ;  /* 0x00006003000075a7 */ /* 0x0022a400080011ff */
[----:B--2---:R-:W-:Y:S05]  /*8e60*/  @!P0 NANOSLEEP.SYNCS 0x989680 ;  /* 0x009896800000895d */ /* 0x004fea0003900000 */
[----:B------:R-:W2:Y:S02]  /*8e70*/  @!P0 SYNCS.PHASECHK.TRANS64 P0, [R0+URZ+0x60], R3 ;  /* 0x00006003000085a7 */ /* 0x000ea400080010ff */
[----:B--2---:R-:W-:Y:S05]  /*8e80*/  @!P0 BRA `(.L_x_123) ;  /* 0xfffffffc00f08947 */ /* 0x004fea000383ffff */
[----:B------:R-:W-:Y:S05]  /*8e90*/  BRA `(.L_x_27) ;  /* 0xffffff8c003c7947 */ /* 0x000fea000383ffff */
.L_x_35:
[----:B-1----:R-:W-:-:S07]  /*8ea0*/  MOV R0, UR17 ;  /* 0x0000001100007c02 */ /* 0x002fce0008000f00 */
.L_x_124:
[----:B-1----:R1:W2:Y:S02]  /*8eb0*/  SYNCS.PHASECHK.TRANS64.TRYWAIT P0, [R0+URZ+0x60], R3 ;  /* 0x00006003000075a7 */ /* 0x0022a400080011ff */
[----:B--2---:R-:W-:Y:S05]  /*8ec0*/  @!P0 NANOSLEEP.SYNCS 0x989680 ;  /* 0x009896800000895d */ /* 0x004fea0003900000 */
[----:B------:R-:W2:Y:S02]  /*8ed0*/  @!P0 SYNCS.PHASECHK.TRANS64 P0, [R0+URZ+0x60], R3 ;  /* 0x00006003000085a7 */ /* 0x000ea400080010ff */
[----:B--2---:R-:W-:Y:S05]  /*8ee0*/  @!P0 BRA `(.L_x_124) ;  /* 0xfffffffc00f08947 */ /* 0x004fea000383ffff */
[----:B------:R-:W-:Y:S05]  /*8ef0*/  BRA `(.L_x_34) ;  /* 0xffffff8c00f87947 */ /* 0x000fea000383ffff */
.L_x_40:
[----:B-1----:R1:W2:Y:S02]  /*8f00*/  SYNCS.PHASECHK.TRANS64.TRYWAIT P0, [R3+URZ+0xf0], R0 ;  /* 0x0000f000030075a7 */ /* 0x0022a400080011ff */
[----:B--2---:R-:W-:Y:S05]  /*8f10*/  @!P0 NANOSLEEP.SYNCS 0x989680 ;  /* 0x009896800000895d */ /* 0x004fea0003900000 */
[----:B------:R-:W2:Y:S02]  /*8f20*/  @!P0 SYNCS.PHASECHK.TRANS64 P0, [R3+URZ+0xf0], R0 ;  /* 0x0000f000030085a7 */ /* 0x000ea400080010ff */
[----:B--2---:R-:W-:Y:S05]  /*8f30*/  @!P0 BRA `(.L_x_40) ;  /* 0xfffffffc00f08947 */ /* 0x004fea000383ffff */
[----:B------:R-:W-:Y:S05]  /*8f40*/  BRA `(.L_x_125) ;  /* 0xffffff90009c7947 */ /* 0x000fea000383ffff */
.L_x_44:
[----:B-1----:R-:W-:-:S07]  /*8f50*/  MOV R0, UR4 ;  /* 0x0000000400007c02 */ /* 0x002fce0008000f00 */
.L_x_126:
[----:B-1----:R1:W2:Y:S02]  /*8f60*/  SYNCS.PHASECHK.TRANS64.TRYWAIT P0, [R0+URZ], R3 ;  /* 0x00000003000075a7 */ /* 0x0022a400080011ff */
[----:B--2---:R-:W-:Y:S05]  /*8f70*/  @!P0 NANOSLEEP.SYNCS 0x989680 ;  /* 0x009896800000895d */ /* 0x004fea0003900000 */
[----:B------:R-:W2:Y:S02]  /*8f80*/  @!P0 SYNCS.PHASECHK.TRANS64 P0, [R0+URZ], R3 ;  /* 0x00000003000085a7 */ /* 0x000ea400080010ff */
[----:B--2---:R-:W-:Y:S05]  /*8f90*/  @!P0 BRA `(.L_x_126) ;  /* 0xfffffffc00f08947 */ /* 0x004fea000383ffff */
[----:B------:R-:W-:Y:S05]  /*8fa0*/  BRA `(.L_x_127) ;  /* 0xffffff9800447947 */ /* 0x000fea000383ffff */
.L_x_45:
[----:B------:R-:W-:-:S07]  /*8fb0*/  MOV R0, UR5 ;  /* 0x0000000500007c02 */ /* 0x000fce0008000f00 */
.L_x_128:
[----:B-1----:R1:W2:Y:S02]  /*8fc0*/  SYNCS.PHASECHK.TRANS64.TRYWAIT P0, [R0+URZ], R3 ;  /* 0x00000003000075a7 */ /* 0x0022a400080011ff */
[----:B--2---:R-:W-:Y:S05]  /*8fd0*/  @!P0 NANOSLEEP.SYNCS 0x989680 ;  /* 0x009896800000895d */ /* 0x004fea0003900000 */
[----:B------:R-:W2:Y:S02]  /*8fe0*/  @!P0 SYNCS.PHASECHK.TRANS64 P0, [R0+URZ], R3 ;  /* 0x00000003000085a7 */ /* 0x000ea400080010ff */
[----:B--2---:R-:W-:Y:S05]  /*8ff0*/  @!P0 BRA `(.L_x_128) ;  /* 0xfffffffc00f08947 */ /* 0x004fea000383ffff */
[----:B------:R-:W-:Y:S05]  /*9000*/  BRA `(.L_x_129) ;  /* 0xffffff9800507947 */ /* 0x000fea000383ffff */
.L_x_46:
[----:B------:R-:W-:-:S07]  /*9010*/  MOV R0, UR5 ;  /* 0x0000000500007c02 */ /* 0x000fce0008000f00 */
.L_x_130:
[----:B-1----:R1:W2:Y:S02]  /*9020*/  SYNCS.PHASECHK.TRANS64.TRYWAIT P0, [R0+URZ], R3 ;  /* 0x00000003000075a7 */ /* 0x0022a400080011ff */
[----:B--2---:R-:W-:Y:S05]  /*9030*/  @!P0 NANOSLEEP.SYNCS 0x989680 ;  /* 0x009896800000895d */ /* 0x004fea0003900000 */
[----:B------:R-:W2:Y:S02]  /*9040*/  @!P0 SYNCS.PHASECHK.TRANS64 P0, [R0+URZ], R3 ;  /* 0x00000003000085a7 */ /* 0x000ea400080010ff */
[----:B--2---:R-:W-:Y:S05]  /*9050*/  @!P0 BRA `(.L_x_130) ;  /* 0xfffffffc00f08947 */ /* 0x004fea000383ffff */
[----:B------:R-:W-:Y:S05]  /*9060*/  BRA `(.L_x_131) ;  /* 0xffffff98005c7947 */ /* 0x000fea000383ffff */
.L_x_47:
[----:B------:R-:W-:-:S07]  /*9070*/  MOV R0, UR5 ;  /* 0x0000000500007c02 */ /* 0x000fce0008000f00 */
.L_x_132:
[----:B-1----:R1:W2:Y:S02]  /*9080*/  SYNCS.PHASECHK.TRANS64.TRYWAIT P0, [R0+URZ], R3 ;  /* 0x00000003000075a7 */ /* 0x0022a400080011ff */
[----:B--2---:R-:W-:Y:S05]  /*9090*/  @!P0 NANOSLEEP.SYNCS 0x989680 ;  /* 0x009896800000895d */ /* 0x004fea0003900000 */
[----:B------:R-:W2:Y:S02]  /*90a0*/  @!P0 SYNCS.PHASECHK.TRANS64 P0, [R0+URZ], R3 ;  /* 0x00000003000085a7 */ /* 0x000ea400080010ff */
[----:B--2---:R-:W-:Y:S05]  /*90b0*/  @!P0 BRA `(.L_x_132) ;  /* 0xfffffffc00f08947 */ /* 0x004fea000383ffff */
[----:B------:R-:W-:Y:S05]  /*90c0*/  BRA `(.L_x_133) ;  /* 0xffffff9800687947 */ /* 0x000fea000383ffff */
.L_x_48:
[----:B------:R-:W-:-:S07]  /*90d0*/  MOV R0, UR5 ;  /* 0x0000000500007c02 */ /* 0x000fce0008000f00 */
.L_x_134:
[----:B-1----:R1:W2:Y:S02]  /*90e0*/  SYNCS.PHASECHK.TRANS64.TRYWAIT P0, [R0+URZ], R3 ;  /* 0x00000003000075a7 */ /* 0x0022a400080011ff */
[----:B--2---:R-:W-:Y:S05]  /*90f0*/  @!P0 NANOSLEEP.SYNCS 0x989680 ;  /* 0x009896800000895d */ /* 0x004fea0003900000 */
[----:B------:R-:W2:Y:S02]  /*9100*/  @!P0 SYNCS.PHASECHK.TRANS64 P0, [R0+URZ], R3 ;  /* 0x00000003000085a7 */ /* 0x000ea400080010ff */
[----:B--2---:R-:W-:Y:S05]  /*9110*/  @!P0 BRA `(.L_x_134) ;  /* 0xfffffffc00f08947 */ /* 0x004fea000383ffff */
[----:B------:R-:W-:Y:S05]  /*9120*/  BRA `(.L_x_135) ;  /* 0xffffff9800747947 */ /* 0x000fea000383ffff */
.L_x_49:
[----:B------:R-:W-:-:S07]  /*9130*/  MOV R0, UR5 ;  /* 0x0000000500007c02 */ /* 0x000fce0008000f00 */
.L_x_136:
[----:B-1----:R1:W2:Y:S02]  /*9140*/  SYNCS.PHASECHK.TRANS64.TRYWAIT P0, [R0+URZ], R3 ;  /* 0x00000003000075a7 */ /* 0x0022a400080011ff */
[----:B--2---:R-:W-:Y:S05]  /*9150*/  @!P0 NANOSLEEP.SYNCS 0x989680 ;  /* 0x009896800000895d */ /* 0x004fea0003900000 */
[----:B------:R-:W2:Y:S02]  /*9160*/  @!P0 SYNCS.PHASECHK.TRANS64 P0, [R0+URZ], R3 ;  /* 0x00000003000085a7 */ /* 0x000ea400080010ff */
[----:B--2---:R-:W-:Y:S05]  /*9170*/  @!P0 BRA `(.L_x_136) ;  /* 0xfffffffc00f08947 */ /* 0x004fea000383ffff */
[----:B------:R-:W-:Y:S05]  /*9180*/  BRA `(.L_x_137) ;  /* 0xffffff9800807947 */ /* 0x000fea000383ffff */
.L_x_50:
[----:B------:R-:W-:-:S07]  /*9190*/  MOV R0, UR5 ;  /* 0x0000000500007c02 */ /* 0x000fce0008000f00 */
.L_x_138:
[----:B-1----:R1:W2:Y:S02]  /*91a0*/  SYNCS.PHASECHK.TRANS64.TRYWAIT P0, [R0+URZ], R3 ;  /* 0x00000003000075a7 */ /* 0x0022a400080011ff */
[----:B--2---:R-:W-:Y:S05]  /*91b0*/  @!P0 NANOSLEEP.SYNCS 0x989680 ;  /* 0x009896800000895d */ /* 0x004fea0003900000 */
[----:B------:R-:W2:Y:S02]  /*91c0*/  @!P0 SYNCS.PHASECHK.TRANS64 P0, [R0+URZ], R3 ;  /* 0x00000003000085a7 */ /* 0x000ea400080010ff */
[----:B--2---:R-:W-:Y:S05]  /*91d0*/  @!P0 BRA `(.L_x_138) ;  /* 0xfffffffc00f08947 */ /* 0x004fea000383ffff */
[----:B------:R-:W-:Y:S05]  /*91e0*/  BRA `(.L_x_139) ;  /* 0xffffff98008c7947 */ /* 0x000fea000383ffff */
.L_x_51:
[----:B------:R-:W-:-:S07]  /*91f0*/  MOV R0, UR5 ;  /* 0x0000000500007c02 */ /* 0x000fce0008000f00 */
.L_x_140:
[----:B-1----:R1:W2:Y:S02]  /*9200*/  SYNCS.PHASECHK.TRANS64.TRYWAIT P0, [R0+URZ], R3 ;  /* 0x00000003000075a7 */ /* 0x0022a400080011ff */
[----:B--2---:R-:W-:Y:S05]  /*9210*/  @!P0 NANOSLEEP.SYNCS 0x989680 ;  /* 0x009896800000895d */ /* 0x004fea0003900000 */
[----:B------:R-:W2:Y:S02]  /*9220*/  @!P0 SYNCS.PHASECHK.TRANS64 P0, [R0+URZ], R3 ;  /* 0x00000003000085a7 */ /* 0x000ea400080010ff */
[----:B--2---:R-:W-:Y:S05]  /*9230*/  @!P0 BRA `(.L_x_140) ;  /* 0xfffffffc00f08947 */ /* 0x004fea000383ffff */
[----:B------:R-:W-:Y:S05]  /*9240*/  BRA `(.L_x_141) ;  /* 0xffffff9800987947 */ /* 0x000fea000383ffff */
.L_x_52:
[----:B------:R-:W-:-:S07]  /*9250*/  MOV R0, UR5 ;  /* 0x0000000500007c02 */ /* 0x000fce0008000f00 */
.L_x_142:
[----:B-1----:R1:W2:Y:S02]  /*9260*/  SYNCS.PHASECHK.TRANS64.TRYWAIT P0, [R0+URZ], R3 ;  /* 0x00000003000075a7 */ /* 0x0022a400080011ff */
[----:B--2---:R-:W-:Y:S05]  /*9270*/  @!P0 NANOSLEEP.SYNCS 0x989680 ;  /* 0x009896800000895d */ /* 0x004fea0003900000 */
[----:B------:R-:W2:Y:S02]  /*9280*/  @!P0 SYNCS.PHASECHK.TRANS64 P0, [R0+URZ], R3 ;  /* 0x00000003000085a7 */ /* 0x000ea400080010ff */
[----:B--2---:R-:W-:Y:S05]  /*9290*/  @!P0 BRA `(.L_x_142) ;  /* 0xfffffffc00f08947 */ /* 0x004fea000383ffff */
[----:B------:R-:W-:Y:S05]  /*92a0*/  BRA `(.L_x_143) ;  /* 0xffffff9800a47947 */ /* 0x000fea000383ffff */
.L_x_53:
[----:B------:R-:W-:-:S07]  /*92b0*/  MOV R0, UR5 ;  /* 0x0000000500007c02 */ /* 0x000fce0008000f00 */
.L_x_144:
[----:B-1----:R1:W2:Y:S02]  /*92c0*/  SYNCS.PHASECHK.TRANS64.TRYWAIT P0, [R0+URZ], R3 ;  /* 0x00000003000075a7 */ /* 0x0022a400080011ff */
[----:B--2---:R-:W-:Y:S05]  /*92d0*/  @!P0 NANOSLEEP.SYNCS 0x989680 ;  /* 0x009896800000895d */ /* 0x004fea0003900000 */
[----:B------:R-:W2:Y:S02]  /*92e0*/  @!P0 SYNCS.PHASECHK.TRANS64 P0, [R0+URZ], R3 ;  /* 0x00000003000085a7 */ /* 0x000ea400080010ff */
[----:B--2---:R-:W-:Y:S05]  /*92f0*/  @!P0 BRA `(.L_x_144) ;  /* 0xfffffffc00f08947 */ /* 0x004fea000383ffff */
[----:B------:R-:W-:Y:S05]  /*9300*/  BRA `(.L_x_145) ;  /* 0xffffff9800b07947 */ /* 0x000fea000383ffff */
.L_x_54:
[----:B------:R-:W-:-:S07]  /*9310*/  MOV R0, UR5 ;  /* 0x0000000500007c02 */ /* 0x000fce0008000f00 */
.L_x_146:
[----:B-1----:R1:W2:Y:S02]  /*9320*/  SYNCS.PHASECHK.TRANS64.TRYWAIT P0, [R0+URZ], R3 ;  /* 0x00000003000075a7 */ /* 0x0022a400080011ff */
[----:B--2---:R-:W-:Y:S05]  /*9330*/  @!P0 NANOSLEEP.SYNCS 0x989680 ;  /* 0x009896800000895d */ /* 0x004fea0003900000 */
[----:B------:R-:W2:Y:S02]  /*9340*/  @!P0 SYNCS.PHASECHK.TRANS64 P0, [R0+URZ], R3 ;  /* 0x00000003000085a7 */ /* 0x000ea400080010ff */
[----:B--2---:R-:W-:Y:S05]  /*9350*/  @!P0 BRA `(.L_x_146) ;  /* 0xfffffffc00f08947 */ /* 0x004fea000383ffff */
[----:B------:R-:W-:Y:S05]  /*9360*/  BRA `(.L_x_147) ;  /* 0xffffff9800bc7947 */ /* 0x000fea000383ffff */
.L_x_57:
[----:B-1----:R1:W2:Y:S02]  /*9370*/  SYNCS.PHASECHK.TRANS64.TRYWAIT P0, [R2+URZ+0x150], R5 ;  /* 0x00015005020075a7 */ /* 0x0022a400080011ff */
[----:B--2---:R-:W-:Y:S05]  /*9380*/  @!P0 NANOSLEEP.SYNCS 0x989680 ;  /* 0x009896800000895d */ /* 0x004fea0003900000 */
[----:B------:R-:W2:Y:S02]  /*9390*/  @!P0 SYNCS.PHASECHK.TRANS64 P0, [R2+URZ+0x150], R5 ;  /* 0x00015005020085a7 */ /* 0x000ea400080010ff */
[----:B--2---:R-:W-:Y:S05]  /*93a0*/  @!P0 BRA `(.L_x_57) ;  /* 0xfffffffc00f08947 */ /* 0x004fea000383ffff */
[----:B------:R-:W-:Y:S05]  /*93b0*/  BRA `(.L_x_148) ;  /* 0xffffff9c00187947 */ /* 0x000fea000383ffff */
.L_x_58:
[----:B------:R-:W-:-:S07]  /*93c0*/  MOV R2, UR4 ;  /* 0x0000000400027c02 */ /* 0x000fce0008000f00 */
.L_x_149:
[----:B-1----:R1:W2:Y:S02]  /*93d0*/  SYNCS.PHASECHK.TRANS64.TRYWAIT P0, [R2+URZ+0x100], R5 ;  /* 0x00010005020075a7 */ /* 0x0022a400080011ff */
[----:B--2---:R-:W-:Y:S05]  /*93e0*/  @!P0 NANOSLEEP.SYNCS 0x989680 ;  /* 0x009896800000895d */ /* 0x004fea0003900000 */
[----:B------:R-:W2:Y:S02]  /*93f0*/  @!P0 SYNCS.PHASECHK.TRANS64 P0, [R2+URZ+0x100], R5 ;  /* 0x00010005020085a7 */ /* 0x000ea400080010ff */
[----:B--2---:R-:W-:Y:S05]  /*9400*/  @!P0 BRA `(.L_x_149) ;  /* 0xfffffffc00f08947 */ /* 0x004fea000383ffff */
[----:B------:R-:W-:Y:S05]  /*9410*/  BRA `(.L_x_150) ;  /* 0xffffff9c00287947 */ /* 0x000fea000383ffff */
.L_x_59:
[----:B-1----:R1:W2:Y:S02]  /*9420*/  SYNCS.PHASECHK.TRANS64.TRYWAIT P1, [R2+URZ+0xf0], R5 ;  /* 0x0000f005020075a7 */ /* 0x0022a400080211ff */
[----:B--2---:R-:W-:Y:S05]  /*9430*/  @!P1 NANOSLEEP.SYNCS 0x989680 ;  /* 0x009896800000995d */ /* 0x004fea0003900000 */
[----:B------:R-:W2:Y:S02]  /*9440*/  @!P1 SYNCS.PHASECHK.TRANS64 P1, [R2+URZ+0xf0], R5 ;  /* 0x0000f005020095a7 */ /* 0x000ea400080210ff */
[----:B--2---:R-:W-:Y:S05]  /*9450*/  @!P1 BRA `(.L_x_59) ;  /* 0xfffffffc00f09947 */ /* 0x004fea000383ffff */
[----:B------:R-:W-:Y:S05]  /*9460*/  BRA `(.L_x_151) ;  /* 0xffffff9c00587947 */ /* 0x000fea000383ffff */
.L_x_62:
[----:B------:R-:W-:-:S07]  /*9470*/  MOV R0, UR4 ;  /* 0x0000000400007c02 */ /* 0x000fce0008000f00 */
.L_x_152:
[----:B-1----:R1:W2:Y:S02]  /*9480*/  SYNCS.PHASECHK.TRANS64.TRYWAIT P0, [R0+URZ+0x100], R3 ;  /* 0x00010003000075a7 */ /* 0x0022a400080011ff */
[----:B--2---:R-:W-:Y:S05]  /*9490*/  @!P0 NANOSLEEP.SYNCS 0x989680 ;  /* 0x009896800000895d */ /* 0x004fea0003900000 */
[----:B------:R-:W2:Y:S02]  /*94a0*/  @!P0 SYNCS.PHASECHK.TRANS64 P0, [R0+URZ+0x100], R3 ;  /* 0x00010003000085a7 */ /* 0x000ea400080010ff */
[----:B--2---:R-:W-:Y:S05]  /*94b0*/  @!P0 BRA `(.L_x_152) ;  /* 0xfffffffc00f08947 */ /* 0x004fea000383ffff */
[----:B------:R-:W-:Y:S05]  /*94c0*/  BRA `(.L_x_61) ;  /* 0xffffff9c00ac7947 */ /* 0x000fea000383ffff */
.L_x_69:
[----:B-1----:R1:W2:Y:S02]  /*94d0*/  SYNCS.PHASECHK.TRANS64.TRYWAIT P1, [R0+URZ+0xf0], R5 ;  /* 0x0000f005000075a7 */ /* 0x0022a400080211ff */
[----:B--2---:R-:W-:Y:S05]  /*94e0*/  @!P1 NANOSLEEP.SYNCS 0x989680 ;  /* 0x009896800000995d */ /* 0x004fea0003900000 */
[----:B------:R-:W2:Y:S02]  /*94f0*/  @!P1 SYNCS.PHASECHK.TRANS64 P1, [R0+URZ+0xf0], R5 ;  /* 0x0000f005000095a7 */ /* 0x000ea400080210ff */
[----:B--2---:R-:W-:Y:S05]  /*9500*/  @!P1 BRA `(.L_x_69) ;  /* 0xfffffffc00f09947 */ /* 0x004fea000383ffff */
[----:B------:R-:W-:Y:S05]  /*9510*/  BRA `(.L_x_153) ;  /* 0xffffffa400107947 */ /* 0x000fea000383ffff */
.L_x_70:
[----:B------:R-:W-:-:S07]  /*9520*/  MOV R3, UR22 ;  /* 0x0000001600037c02 */ /* 0x000fce0008000f00 */
.L_x_154:
[----:B-1----:R1:W2:Y:S02]  /*9530*/  SYNCS.PHASECHK.TRANS64.TRYWAIT P0, [R3+URZ+0x130], R0 ;  /* 0x00013000030075a7 */ /* 0x0022a400080011ff */
[----:B--2---:R-:W-:Y:S05]  /*9540*/  @!P0 NANOSLEEP.SYNCS 0x989680 ;  /* 0x009896800000895d */ /* 0x004fea0003900000 */
[----:B------:R-:W2:Y:S02]  /*9550*/  @!P0 SYNCS.PHASECHK.TRANS64 P0, [R3+URZ+0x130], R0 ;  /* 0x00013000030085a7 */ /* 0x000ea400080010ff */
[----:B--2---:R-:W-:Y:S05]  /*9560*/  @!P0 BRA `(.L_x_154) ;  /* 0xfffffffc00f08947 */ /* 0x004fea000383ffff */
[----:B------:R-:W-:Y:S05]  /*9570*/  BRA `(.L_x_155) ;  /* 0xffffffa400487947 */ /* 0x000fea000383ffff */
.L_x_73:
[----:B------:R-:W-:Y:S07]  /*9580*/  MOV R0, UR5 ;  /* 0x0000000500007c02 */ /* 0x000fee0008000f00 */
.L_x_156:
[----:B-1----:R1:W2:Y:S02]  /*9590*/  SYNCS.PHASECHK.TRANS64.TRYWAIT P0, [R0+URZ], R3 ;  /* 0x00000003000075a7 */ /* 0x0022a400080011ff */
[----:B--2---:R-:W-:Y:S05]  /*95a0*/  @!P0 NANOSLEEP.SYNCS 0x989680 ;  /* 0x009896800000895d */ /* 0x004fea0003900000 */
[----:B------:R-:W2:Y:S02]  /*95b0*/  @!P0 SYNCS.PHASECHK.TRANS64 P0, [R0+URZ], R3 ;  /* 0x00000003000085a7 */ /* 0x000ea400080010ff */
[----:B--2---:R-:W-:Y:S05]  /*95c0*/  @!P0 BRA `(.L_x_156) ;  /* 0xfffffffc00f08947 */ /* 0x004fea000383ffff */
[----:B------:R-:W-:Y:S05]  /*95d0*/  BRA `(.L_x_72) ;  /* 0xffffffa400647947 */ /* 0x000fea000383ffff */
.L_x_76:
[----:B------:R-:W-:-:S07]  /*95e0*/  MOV R0, UR4 ;  /* 0x0000000400007c02 */ /* 0x000fce0008000f00 */
.L_x_157:
[----:B--2---:R2:W4:Y:S02]  /*95f0*/  SYNCS.PHASECHK.TRANS64.TRYWAIT P0, [R0+URZ], R3 ;  /* 0x00000003000075a7 */ /* 0x00452400080011ff */
[----:B----4-:R-:W-:Y:S05]  /*9600*/  @!P0 NANOSLEEP.SYNCS 0x989680 ;  /* 0x009896800000895d */ /* 0x010fea0003900000 */
[----:B------:R-:W4:Y:S02]  /*9610*/  @!P0 SYNCS.PHASECHK.TRANS64 P0, [R0+URZ], R3 ;  /* 0x00000003000085a7 */ /* 0x000f2400080010ff */
[----:B----4-:R-:W-:Y:S05]  /*9620*/  @!P0 BRA `(.L_x_157) ;  /* 0xfffffffc00f08947 */ /* 0x010fea000383ffff */
[----:B------:R-:W-:Y:S05]  /*9630*/  BRA `(.L_x_158) ;  /* 0xffffffa800187947 */ /* 0x000fea000383ffff */
.L_x_77:
[----:B------:R-:W-:-:S07]  /*9640*/  MOV R0, UR5 ;  /* 0x0000000500007c02 */ /* 0x000fce0008000f00 */
.L_x_159:
[----:B-1----:R1:W2:Y:S02]  /*9650*/  SYNCS.PHASECHK.TRANS64.TRYWAIT P0, [R0+URZ], R3 ;  /* 0x00000003000075a7 */ /* 0x0022a400080011ff */
[----:B--2---:R-:W-:Y:S05]  /*9660*/  @!P0 NANOSLEEP.SYNCS 0x989680 ;  /* 0x009896800000895d */ /* 0x004fea0003900000 */
[----:B------:R-:W2:Y:S02]  /*9670*/  @!P0 SYNCS.PHASECHK.TRANS64 P0, [R0+URZ], R3 ;  /* 0x00000003000085a7 */ /* 0x000ea400080010ff */
[----:B--2---:R-:W-:Y:S05]  /*9680*/  @!P0 BRA `(.L_x_159) ;  /* 0xfffffffc00f08947 */ /* 0x004fea000383ffff */
[----:B------:R-:W-:Y:S05]  /*9690*/  BRA `(.L_x_160) ;  /* 0xffffffa800247947 */ /* 0x000fea000383ffff */
.L_x_78:
[----:B------:R-:W-:-:S07]  /*96a0*/  MOV R0, UR5 ;  /* 0x0000000500007c02 */ /* 0x000fce0008000f00 */
.L_x_161:
[----:B-1----:R1:W2:Y:S02]  /*96b0*/  SYNCS.PHASECHK.TRANS64.TRYWAIT P0, [R0+URZ], R3 ;  /* 0x00000003000075a7 */ /* 0x0022a400080011ff */
[----:B--2---:R-:W-:Y:S05]  /*96c0*/  @!P0 NANOSLEEP.SYNCS 0x989680 ;  /* 0x009896800000895d */ /* 0x004fea0003900000 */
[----:B------:R-:W2:Y:S02]  /*96d0*/  @!P0 SYNCS.PHASECHK.TRANS64 P0, [R0+URZ], R3 ;  /* 0x00000003000085a7 */ /* 0x000ea400080010ff */
[----:B--2---:R-:W-:Y:S05]  /*96e0*/  @!P0 BRA `(.L_x_161) ;  /* 0xfffffffc00f08947 */ /* 0x004fea000383ffff */
[----:B------:R-:W-:Y:S05]  /*96f0*/  BRA `(.L_x_162) ;  /* 0xffffffa800307947 */ /* 0x000fea000383ffff */
.L_x_79:
[----:B------:R-:W-:-:S07]  /*9700*/  MOV R0, UR4 ;  /* 0x0000000400007c02 */ /* 0x000fce0008000f00 */
.L_x_163:
[----:B-1----:R1:W2:Y:S02]  /*9710*/  SYNCS.PHASECHK.TRANS64.TRYWAIT P0, [R0+URZ], R3 ;  /* 0x00000003000075a7 */ /* 0x0022a400080011ff */
[----:B--2---:R-:W-:Y:S05]  /*9720*/  @!P0 NANOSLEEP.SYNCS 0x989680 ;  /* 0x009896800000895d */ /* 0x004fea0003900000 */
[----:B------:R-:W2:Y:S02]  /*9730*/  @!P0 SYNCS.PHASECHK.TRANS64 P0, [R0+URZ], R3 ;  /* 0x00000003000085a7 */ /* 0x000ea400080010ff */
[----:B--2---:R-:W-:Y:S05]  /*9740*/  @!P0 BRA `(.L_x_163) ;  /* 0xfffffffc00f08947 */ /* 0x004fea000383ffff */
[----:B------:R-:W-:Y:S05]  /*9750*/  BRA `(.L_x_164) ;  /* 0xffffffa8003c7947 */ /* 0x000fea000383ffff */
.L_x_84:
[----:B--2---:R2:W3:Y:S02]  /*9760*/  SYNCS.PHASECHK.TRANS64.TRYWAIT P0, [R12+URZ+0xf0], R9 ;  /* 0x0000f0090c0075a7 */ /* 0x0044e400080011ff */
[----:B---3--:R-:W-:Y:S05]  /*9770*/  @!P0 NANOSLEEP.SYNCS 0x989680 ;  /* 0x009896800000895d */ /* 0x008fea0003900000 */
[----:B------:R-:W3:Y:S02]  /*9780*/  @!P0 SYNCS.PHASECHK.TRANS64 P0, [R12+URZ+0xf0], R9 ;  /* 0x0000f0090c0085a7 */ /* 0x000ee400080010ff */
[----:B---3--:R-:W-:Y:S05]  /*9790*/  @!P0 BRA `(.L_x_84) ;  /* 0xfffffffc00f08947 */ /* 0x008fea000383ffff */
[----:B------:R-:W-:Y:S05]  /*97a0*/  BRA `(.L_x_165) ;  /* 0xffffffac00547947 */ /* 0x000fea000383ffff */
.L_x_87:
[----:B------:R-:W-:Y:S07]  /*97b0*/  MOV R0, UR21 ;  /* 0x0000001500007c02 */ /* 0x000fee0008000f00 */
.L_x_166:
[----:B--2---:R2:W3:Y:S02]  /*97c0*/  SYNCS.PHASECHK.TRANS64.TRYWAIT P2, [R0+URZ+0xe8], R11 ;  /* 0x0000e80b000075a7 */ /* 0x0044e400080411ff */
[----:B---3--:R-:W-:Y:S05]  /*97d0*/  @!P2 NANOSLEEP.SYNCS 0x989680 ;  /* 0x009896800000a95d */ /* 0x008fea0003900000 */
[----:B------:R-:W3:Y:S02]  /*97e0*/  @!P2 SYNCS.PHASECHK.TRANS64 P2, [R0+URZ+0xe8], R11 ;  /* 0x0000e80b0000a5a7 */ /* 0x000ee400080410ff */
[----:B---3--:R-:W-:Y:S05]  /*97f0*/  @!P2 BRA `(.L_x_166) ;  /* 0xfffffffc00f0a947 */ /* 0x008fea000383ffff */
[----:B------:R-:W-:Y:S05]  /*9800*/  BRA `(.L_x_86) ;  /* 0xffffffb000bc7947 */ /* 0x000fea000383ffff */
.L_x_90:
[----:B--2---:R-:W-:Y:S07]  /*9810*/  MOV R0, UR21 ;  /* 0x0000001500007c02 */ /* 0x004fee0008000f00 */
.L_x_167:
[----:B--2---:R2:W3:Y:S02]  /*9820*/  SYNCS.PHASECHK.TRANS64.TRYWAIT P0, [R0+URZ+0xd0], R9 ;  /* 0x0000d009000075a7 */ /* 0x0044e400080011ff */
[----:B---3--:R-:W-:Y:S05]  /*9830*/  @!P0 NANOSLEEP.SYNCS 0x989680 ;  /* 0x009896800000895d */ /* 0x008fea0003900000 */
[----:B------:R-:W3:Y:S02]  /*9840*/  @!P0 SYNCS.PHASECHK.TRANS64 P0, [R0+URZ+0xd0], R9 ;  /* 0x0000d009000085a7 */ /* 0x000ee400080010ff */
[----:B---3--:R-:W-:Y:S05]  /*9850*/  @!P0 BRA `(.L_x_167) ;  /* 0xfffffffc00f08947 */ /* 0x008fea000383ffff */
[----:B------:R-:W-:Y:S05]  /*9860*/  BRA `(.L_x_168) ;  /* 0xffffffb400187947 */ /* 0x000fea000383ffff */
.L_x_91:
[----:B------:R-:W-:Y:S07]  /*9870*/  MOV R0, UR21 ;  /* 0x0000001500007c02 */ /* 0x000fee0008000f00 */
.L_x_169:
[----:B--2---:R2:W3:Y:S02]  /*9880*/  SYNCS.PHASECHK.TRANS64.TRYWAIT P0, [R0+URZ+0xd8], R9 ;  /* 0x0000d809000075a7 */ /* 0x0044e400080011ff */
[----:B---3--:R-:W-:Y:S05]  /*9890*/  @!P0 NANOSLEEP.SYNCS 0x989680 ;  /* 0x009896800000895d */ /* 0x008fea0003900000 */
[----:B------:R-:W3:Y:S02]  /*98a0*/  @!P0 SYNCS.PHASECHK.TRANS64 P0, [R0+URZ+0xd8], R9 ;  /* 0x0000d809000085a7 */ /* 0x000ee400080010ff */
[----:B---3--:R-:W-:Y:S05]  /*98b0*/  @!P0 BRA `(.L_x_169) ;  /* 0xfffffffc00f08947 */ /* 0x008fea000383ffff */
[----:B------:R-:W-:Y:S05]  /*98c0*/  BRA `(.L_x_170) ;  /* 0xffffffb400547947 */ /* 0x000fea000383ffff */
.L_x_93:
[----:B------:R-:W-:-:S07]  /*98d0*/  MOV R0, UR21 ;  /* 0x0000001500007c02 */ /* 0x000fce0008000f00 */
.L_x_171:
[----:B---3--:R3:W4:Y:S02]  /*98e0*/  SYNCS.PHASECHK.TRANS64.TRYWAIT P0, [R0+URZ+0xd0], R3 ;  /* 0x0000d003000075a7 */ /* 0x00872400080011ff */
[----:B----4-:R-:W-:Y:S05]  /*98f0*/  @!P0 NANOSLEEP.SYNCS 0x989680 ;  /* 0x009896800000895d */ /* 0x010fea0003900000 */
[----:B------:R-:W4:Y:S02]  /*9900*/  @!P0 SYNCS.PHASECHK.TRANS64 P0, [R0+URZ+0xd0], R3 ;  /* 0x0000d003000085a7 */ /* 0x000f2400080010ff */
[----:B----4-:R-:W-:Y:S05]  /*9910*/  @!P0 BRA `(.L_x_171) ;  /* 0xfffffffc00f08947 */ /* 0x010fea000383ffff */
[----:B------:R-:W-:Y:S05]  /*9920*/  BRA `(.L_x_172) ;  /* 0xffffffb400c87947 */ /* 0x000fea000383ffff */
.L_x_95:
[----:B-1----:R1:W2:Y:S02]  /*9930*/  SYNCS.PHASECHK.TRANS64.TRYWAIT P0, [R3+URZ+0xf0], R0 ;  /* 0x0000f000030075a7 */ /* 0x0022a400080011ff */
[----:B--2---:R-:W-:Y:S05]  /*9940*/  @!P0 NANOSLEEP.SYNCS 0x989680 ;  /* 0x009896800000895d */ /* 0x004fea0003900000 */
[----:B------:R-:W2:Y:S02]  /*9950*/  @!P0 SYNCS.PHASECHK.TRANS64 P0, [R3+URZ+0xf0], R0 ;  /* 0x0000f000030085a7 */ /* 0x000ea400080010ff */
[----:B--2---:R-:W-:Y:S05]  /*9960*/  @!P0 BRA `(.L_x_95) ;  /* 0xfffffffc00f08947 */ /* 0x004fea000383ffff */
[----:B------:R-:W-:Y:S05]  /*9970*/  BRA `(.L_x_173) ;  /* 0xffffffb800887947 */ /* 0x000fea000383ffff */
.L_x_106:
[----:B-1----:R1:W2:Y:S02]  /*9980*/  SYNCS.PHASECHK.TRANS64.TRYWAIT P1, [R3+URZ+0xc0], R0 ;  /* 0x0000c000030075a7 */ /* 0x0022a400080211ff */
[----:B--2---:R-:W-:Y:S05]  /*9990*/  @!P1 NANOSLEEP.SYNCS 0x989680 ;  /* 0x009896800000995d */ /* 0x004fea0003900000 */
[----:B------:R-:W2:Y:S02]  /*99a0*/  @!P1 SYNCS.PHASECHK.TRANS64 P1, [R3+URZ+0xc0], R0 ;  /* 0x0000c000030095a7 */ /* 0x000ea400080210ff */
[----:B--2---:R-:W-:Y:S05]  /*99b0*/  @!P1 BRA `(.L_x_106) ;  /* 0xfffffffc00f09947 */ /* 0x004fea000383ffff */
[----:B------:R-:W-:Y:S05]  /*99c0*/  BRA `(.L_x_105) ;  /* 0xffffffc800047947 */ /* 0x000fea000383ffff */
.L_x_108:
[----:B--2---:R2:W4:Y:S02]  /*99d0*/  SYNCS.PHASECHK.TRANS64.TRYWAIT P0, [R186+URZ+0x110], R5 ;  /* 0x00011005ba0075a7 */ /* 0x00452400080011ff */
[----:B----4-:R-:W-:Y:S05]  /*99e0*/  @!P0 NANOSLEEP.SYNCS 0x989680 ;  /* 0x009896800000895d */ /* 0x010fea0003900000 */
[----:B------:R-:W4:Y:S02]  /*99f0*/  @!P0 SYNCS.PHASECHK.TRANS64 P0, [R186+URZ+0x110], R5 ;  /* 0x00011005ba0085a7 */ /* 0x000f2400080010ff */
[----:B----4-:R-:W-:Y:S05]  /*9a00*/  @!P0 BRA `(.L_x_108) ;  /* 0xfffffffc00f08947 */ /* 0x010fea000383ffff */
[----:B------:R-:W-:Y:S05]  /*9a10*/  BRA `(.L_x_107) ;  /* 0xffffffc800607947 */ /* 0x000fea000383ffff */
.L_x_117:
[----:B--2---:R2:W3:Y:S02]  /*9a20*/  SYNCS.PHASECHK.TRANS64.TRYWAIT P0, [R193+URZ+0xc0], R0 ;  /* 0x0000c000c10075a7 */ /* 0x0044e400080011ff */
[----:B---3--:R-:W-:Y:S05]  /*9a30*/  @!P0 NANOSLEEP.SYNCS 0x989680 ;  /* 0x009896800000895d */ /* 0x008fea0003900000 */
[----:B------:R-:W3:Y:S02]  /*9a40*/  @!P0 SYNCS.PHASECHK.TRANS64 P0, [R193+URZ+0xc0], R0 ;  /* 0x0000c000c10085a7 */ /* 0x000ee400080010ff */
[----:B---3--:R-:W-:Y:S05]  /*9a50*/  @!P0 BRA `(.L_x_117) ;  /* 0xfffffffc00f08947 */ /* 0x008fea000383ffff */
[----:B------:R-:W-:Y:S05]  /*9a60*/  BRA `(.L_x_116) ;  /* 0xffffffdc006c7947 */ /* 0x000fea000383ffff */
        .weak           $__internal_0_$__cuda_sm10x_tcgen05_guardrail_trap_col_being_dealloced_not_returned_by_alloc
        .type           $__internal_0_$__cuda_sm10x_tcgen05_guardrail_trap_col_being_dealloced_not_returned_by_alloc,@function
        .size           $__internal_0_$__cuda_sm10x_tcgen05_guardrail_trap_col_being_dealloced_not_returned_by_alloc,($__internal_1_$__cuda_sm10x_tcgen05_guardrail_trap_phase_invalid_during_alloc - $__internal_0_$__cuda_sm10x_tcgen05_guardrail_trap_col_being_dealloced_not_returned_by_alloc)
$__internal_0_$__cuda_sm10x_tcgen05_guardrail_trap_col_being_dealloced_not_returned_by_alloc:
[----:B------:R-:W-:Y:S05]  /*9a70*/  BPT.TRAP 0x1 ;  /* 0x000000040000795c */ /* 0x000fea0000300000 */
[----:B------:R-:W-:-:S04]  /*9a80*/  HFMA2 R3, -RZ, RZ, 0, 0 ;  /* 0x00000000ff037431 */ /* 0x000fc800000001ff */
[----:B------:R-:W-:Y:S05]  /*9a90*/  RET.REL.NODEC R2 `(_ZN7cutlass13device_kernelINS_4gemm6kernel13GemmUniversalIN4cute5tupleIJiiiiEEENS1_10collective13CollectiveMmaINS1_35MainloopSm100TmaUmmaWarpSpecializedILi12ELi2ELi4ENS5_IJNS4_1CILi1EEENSA_ILi4EEESB_EEEEENS5_IJNSA_ILi128EEESF_NSA_ILi64EEEEEENS_12float_e4m3_tENS5_IJlSB_lEEESI_SJ_NS4_8TiledMMAINS4_8MMA_AtomIJNS4_10MMA_TraitsINS4_19SM100_MMA_F8F6F4_SSEJSI_SI_fSF_SF_NS4_17integral_constantINS4_4UMMA5MajorELSQ_0EEESR_NSO_INSP_7ScaleInELSS_0EEEST_EEEEEENS4_6LayoutINS5_IJSB_SB_SB_EEENS5_IJNSA_ILi0EEESY_SY_EEEEENS5_IJNS4_10UnderscoreES11_S11_EEEEENS4_23SM90_TMA_LOAD_MULTICASTENS4_14ComposedLayoutINS4_7SwizzleILi2ELi4ELi3EEENS4_18smem_ptr_flag_bitsILi8EEENSW_INS5_IJNSA_ILi8EEESG_EEENS5_IJSG_SB_EEEEEEEvNS4_8identityENS4_13SM90_TMA_LOADES1E_vS1F_EENS_8epilogue10collective18CollectiveEpilogueINS1I_23Sm100TmaWarpSpecializedILi2ELi2ELi64ELb0ELb0EEEJSH_NS5_IJNSW_ISF_SB_EENSW_ISG_SB_EEEEESI_SJ_SI_SJ_NS1I_6fusion15FusionCallbacksIS1M_NS1Q_17LinearCombinationISI_fSI_fLNS_15FloatRoundStyleE2EEESH_S1P_JEEENS4_5SM1004TMEM4LOAD26SM100_TMEM_LOAD_32dp32b64xES1G_S1E_NS4_39AutoVectorizingCopyWithAssumedAlignmentILi128EEENS4_14SM90_TMA_STOREES1E_S21_S21_EEEvvEEEEvNT_6ParamsE) ;  /* 0xffffff6402587950 */ /* 0x000fea0003c3ffff */
        .weak           $__internal_1_$__cuda_sm10x_tcgen05_guardrail_trap_phase_invalid_during_alloc
        .type           $__internal_1_$__cuda_sm10x_tcgen05_guardrail_trap_phase_invalid_during_alloc,@function
        .size           $__internal_1_$__cuda_sm10x_tcgen05_guardrail_trap_phase_invalid_during_alloc,($__internal_2_$__cuda_sm10x_tcgen05_guardrail_trap_unallocated_columns_being_dealloced - $__internal_1_$__cuda_sm10x_tcgen05_guardrail_trap_phase_invalid_during_alloc)
$__internal_1_$__cuda_sm10x_tcgen05_guardrail_trap_phase_invalid_during_alloc:
[----:B------:R-:W-:Y:S05]  /*9aa0*/  BPT.TRAP 0x1 ;  /* 0x000000040000795c */ /* 0x000fea0000300000 */
[----:B------:R-:W-:-:S04]  /*9ab0*/  MOV R5, 0x0 ;  /* 0x0000000000057802 */ /* 0x000fc80000000f00 */
[----:B------:R-:W-:Y:S05]  /*9ac0*/  RET.REL.NODEC R4 `(_ZN7cutlass13device_kernelINS_4gemm6kernel13GemmUniversalIN4cute5tupleIJiiiiEEENS1_10collective13CollectiveMmaINS1_35MainloopSm100TmaUmmaWarpSpecializedILi12ELi2ELi4ENS5_IJNS4_1CILi1EEENSA_ILi4EEESB_EEEEENS5_IJNSA_ILi128EEESF_NSA_ILi64EEEEEENS_12float_e4m3_tENS5_IJlSB_lEEESI_SJ_NS4_8TiledMMAINS4_8MMA_AtomIJNS4_10MMA_TraitsINS4_19SM100_MMA_F8F6F4_SSEJSI_SI_fSF_SF_NS4_17integral_constantINS4_4UMMA5MajorELSQ_0EEESR_NSO_INSP_7ScaleInELSS_0EEEST_EEEEEENS4_6LayoutINS5_IJSB_SB_SB_EEENS5_IJNSA_ILi0EEESY_SY_EEEEENS5_IJNS4_10UnderscoreES11_S11_EEEEENS4_23SM90_TMA_LOAD_MULTICASTENS4_14ComposedLayoutINS4_7SwizzleILi2ELi4ELi3EEENS4_18smem_ptr_flag_bitsILi8EEENSW_INS5_IJNSA_ILi8EEESG_EEENS5_IJSG_SB_EEEEEEEvNS4_8identityENS4_13SM90_TMA_LOADES1E_vS1F_EENS_8epilogue10collective18CollectiveEpilogueINS1I_23Sm100TmaWarpSpecializedILi2ELi2ELi64ELb0ELb0EEEJSH_NS5_IJNSW_ISF_SB_EENSW_ISG_SB_EEEEESI_SJ_SI_SJ_NS1I_6fusion15FusionCallbacksIS1M_NS1Q_17LinearCombinationISI_fSI_fLNS_15FloatRoundStyleE2EEESH_S1P_JEEENS4_5SM1004TMEM4LOAD26SM100_TMEM_LOAD_32dp32b64xES1G_S1E_NS4_39AutoVectorizingCopyWithAssumedAlignmentILi128EEENS4_14SM90_TMA_STOREES1E_S21_S21_EEEvvEEEEvNT_6ParamsE) ;  /* 0xffffff64044c7950 */ /* 0x000fea0003c3ffff */
        .weak           $__internal_2_$__cuda_sm10x_tcgen05_guardrail_trap_unallocated_columns_being_dealloced
        .type           $__internal_2_$__cuda_sm10x_tcgen05_guardrail_trap_unallocated_columns_being_dealloced,@function
        .size           $__internal_2_$__cuda_sm10x_tcgen05_guardrail_trap_unallocated_columns_being_dealloced,(.L_x_175 - $__internal_2_$__cuda_sm10x_tcgen05_guardrail_trap_unallocated_columns_being_dealloced)
$__internal_2_$__cuda_sm10x_tcgen05_guardrail_trap_unallocated_columns_being_dealloced:
[----:B------:R-:W-:Y:S05]  /*9ad0*/  BPT.TRAP 0x1 ;  /* 0x000000040000795c */ /* 0x000fea0000300000 */
[----:B------:R-:W-:-:S04]  /*9ae0*/  HFMA2 R3, -RZ, RZ, 0, 0 ;  /* 0x00000000ff037431 */ /* 0x000fc800000001ff */
[----:B------:R-:W-:Y:S05]  /*9af0*/  RET.REL.NODEC R2 `(_ZN7cutlass13device_kernelINS_4gemm6kernel13GemmUniversalIN4cute5tupleIJiiiiEEENS1_10collective13CollectiveMmaINS1_35MainloopSm100TmaUmmaWarpSpecializedILi12ELi2ELi4ENS5_IJNS4_1CILi1EEENSA_ILi4EEESB_EEEEENS5_IJNSA_ILi128EEESF_NSA_ILi64EEEEEENS_12float_e4m3_tENS5_IJlSB_lEEESI_SJ_NS4_8TiledMMAINS4_8MMA_AtomIJNS4_10MMA_TraitsINS4_19SM100_MMA_F8F6F4_SSEJSI_SI_fSF_SF_NS4_17integral_constantINS4_4UMMA5MajorELSQ_0EEESR_NSO_INSP_7ScaleInELSS_0EEEST_EEEEEENS4_6LayoutINS5_IJSB_SB_SB_EEENS5_IJNSA_ILi0EEESY_SY_EEEEENS5_IJNS4_10UnderscoreES11_S11_EEEEENS4_23SM90_TMA_LOAD_MULTICASTENS4_14ComposedLayoutINS4_7SwizzleILi2ELi4ELi3EEENS4_18smem_ptr_flag_bitsILi8EEENSW_INS5_IJNSA_ILi8EEESG_EEENS5_IJSG_SB_EEEEEEEvNS4_8identityENS4_13SM90_TMA_LOADES1E_vS1F_EENS_8epilogue10collective18CollectiveEpilogueINS1I_23Sm100TmaWarpSpecializedILi2ELi2ELi64ELb0ELb0EEEJSH_NS5_IJNSW_ISF_SB_EENSW_ISG_SB_EEEEESI_SJ_SI_SJ_NS1I_6fusion15FusionCallbacksIS1M_NS1Q_17LinearCombinationISI_fSI_fLNS_15FloatRoundStyleE2EEESH_S1P_JEEENS4_5SM1004TMEM4LOAD26SM100_TMEM_LOAD_32dp32b64xES1G_S1E_NS4_39AutoVectorizingCopyWithAssumedAlignmentILi128EEENS4_14SM90_TMA_STOREES1E_S21_S21_EEEvvEEEEvNT_6ParamsE) ;  /* 0xffffff6402407950 */ /* 0x000fea0003c3ffff */
.L_x_174:
[----:B------:R-:W-:-:S00]  /*9b00*/  BRA `(.L_x_174) ;  /* 0xfffffffc00fc7947 */ /* 0x000fc0000383ffff */
[----:B------:R-:W-:-:S00]  /*9b10*/  NOP ;  /* 0x0000000000007918 */ /* 0x000fc00000000000 */
        /* <DEDUP_REMOVED lines=14> */
.L_x_175:


//--------------------- .nv.global.init           --------------------------
	.section	.nv.global.init,"aw",@progbits
.nv.global.init:
	.type		$str$27,@object
	.size		$str$27,($str$28 - $str$27)
$str$27:
        /*0000*/ 	.byte	0x28, 0x61, 0x64, 0x64, 0x72, 0x65, 0x73, 0x73, 0x20, 0x26, 0x20, 0x6d, 0x61, 0x73, 0x6b, 0x29
        /*0010*/ 	.byte	0x20, 0x3d, 0x3d, 0x20, 0x30, 0x00
	.type		$str$28,@object
	.size		$str$28,($str$26 - $str$28)
$str$28:
        /*0016*/ 	.byte	0x2f, 0x74, 0x6d, 0x70, 0x2f, 0x63, 0x75, 0x74, 0x6c, 0x61, 0x73, 0x73, 0x5f, 0x73, 0x77, 0x65
        /*0026*/ 	.byte	0x65, 0x70, 0x5f, 0x73, 0x72, 0x63, 0x2f, 0x69, 0x6e, 0x63, 0x6c, 0x75, 0x64, 0x65, 0x2f, 0x63
        /*0036*/ 	.byte	0x75, 0x74, 0x65, 0x2f, 0x70, 0x6f, 0x69, 0x6e, 0x74, 0x65, 0x72, 0x5f, 0x66, 0x6c, 0x61, 0x67
        /*0046*/ 	.byte	0x67, 0x65, 0x64, 0x2e, 0x68, 0x70, 0x70, 0x00
	.type		$str$26,@object
	.size		$str$26,($str$25 - $str$26)
$str$26:
        /*004e*/ 	.byte	0x2f, 0x74, 0x6d, 0x70, 0x2f, 0x63, 0x75, 0x74, 0x6c, 0x61, 0x73, 0x73, 0x5f, 0x73, 0x77, 0x65
        /*005e*/ 	.byte	0x65, 0x70, 0x5f, 0x73, 0x72, 0x63, 0x2f, 0x69, 0x6e, 0x63, 0x6c, 0x75, 0x64, 0x65, 0x2f, 0x63
        /*006e*/ 	.byte	0x75, 0x74, 0x65, 0x2f, 0x61, 0x74, 0x6f, 0x6d, 0x2f, 0x63, 0x6f, 0x70, 0x79, 0x5f, 0x74, 0x72
        /*007e*/ 	.byte	0x61, 0x69, 0x74, 0x73, 0x5f, 0x73, 0x6d, 0x31, 0x30, 0x30, 0x2e, 0x68, 0x70, 0x70, 0x00
	.type		$str$25,@object
	.size		$str$25,(__unnamed_1 - $str$25)
$str$25:
        /*008d*/ 	.byte	0x28, 0x28, 0x75, 0x69, 0x6e, 0x74, 0x33, 0x32, 0x5f, 0x74, 0x28, 0x74, 0x68, 0x72, 0x65, 0x61
        /*009d*/ 	.byte	0x64, 0x49, 0x64, 0x78, 0x2e, 0x78, 0x29, 0x20, 0x2f, 0x20, 0x33, 0x32, 0x29, 0x20, 0x25, 0x20
        /*00ad*/ 	.byte	0x34, 0x29, 0x20, 0x3d, 0x3d, 0x20, 0x28, 0x28, 0x28, 0x74, 0x6d, 0x65, 0x6d, 0x5f, 0x61, 0x64
        /*00bd*/ 	.byte	0x64, 0x72, 0x20, 0x3e, 0x3e, 0x20, 0x31, 0x36, 0x29, 0x20, 0x2f, 0x20, 0x33, 0x32, 0x29, 0x20
        /*00cd*/ 	.byte	0x25, 0x20, 0x34, 0x29, 0x00
	.type		__unnamed_1,@object
	.size		__unnamed_1,(__unnamed_2 - __unnamed_1)
__unnamed_1:
        /*00d2*/ 	.byte	0x61, 0x75, 0x74, 0x6f, 0x20, 0x63, 0x75, 0x74, 0x65, 0x3a, 0x3a, 0x61, 0x73, 0x5f, 0x70, 0x6f
        /* <DEDUP_REMOVED lines=24> */
        /*0262*/ 	.byte	0x43, 0x3c, 0x38, 0x31, 0x39, 0x32, 0x3e, 0x3e, 0x3e, 0x3e, 0x5d, 0x00
	.type		__unnamed_2,@object
	.size		__unnamed_2,(.L_2 - __unnamed_2)
__unnamed_2:
        /* <DEDUP_REMOVED lines=42> */
        /*050e*/ 	.byte	0x3e, 0x3e, 0x3e, 0x3e, 0x5d, 0x00
.L_2:


//--------------------- .nv.shared._ZN7cutlass13device_kernelINS_4gemm6kernel13GemmUniversalIN4cute5tupleIJiiiiEEENS1_10collective13CollectiveMmaINS1_35MainloopSm100TmaUmmaWarpSpecializedILi12ELi2ELi4ENS5_IJNS4_1CILi1EEENSA_ILi4EEESB_EEEEENS5_IJNSA_ILi128EEESF_NSA_ILi64EEEEEENS_12float_e4m3_tENS5_IJlSB_lEEESI_SJ_NS4_8TiledMMAINS4_8MMA_AtomIJNS4_10MMA_TraitsINS4_19SM100_MMA_F8F6F4_SSEJSI_SI_fSF_SF_NS4_17integral_constantINS4_4UMMA5MajorELSQ_0EEESR_NSO_INSP_7ScaleInELSS_0EEEST_EEEEEENS4_6LayoutINS5_IJSB_SB_SB_EEENS5_IJNSA_ILi0EEESY_SY_EEEEENS5_IJNS4_10UnderscoreES11_S11_EEEEENS4_23SM90_TMA_LOAD_MULTICASTENS4_14ComposedLayoutINS4_7SwizzleILi2ELi4ELi3EEENS4_18smem_ptr_flag_bitsILi8EEENSW_INS5_IJNSA_ILi8EEESG_EEENS5_IJSG_SB_EEEEEEEvNS4_8identityENS4_13SM90_TMA_LOADES1E_vS1F_EENS_8epilogue10collective18CollectiveEpilogueINS1I_23Sm100TmaWarpSpecializedILi2ELi2ELi64ELb0ELb0EEEJSH_NS5_IJNSW_ISF_SB_EENSW_ISG_SB_EEEEESI_SJ_SI_SJ_NS1I_6fusion15FusionCallbacksIS1M_NS1Q_17LinearCombinationISI_fSI_fLNS_15FloatRoundStyleE2EEESH_S1P_JEEENS4_5SM1004TMEM4LOAD26SM100_TMEM_LOAD_32dp32b64xES1G_S1E_NS4_39AutoVectorizingCopyWithAssumedAlignmentILi128EEENS4_14SM90_TMA_STOREES1E_S21_S21_EEEvvEEEEvNT_6ParamsE --------------------------
	.section	.nv.shared._ZN7cutlass13device_kernelINS_4gemm6kernel13GemmUniversalIN4cute5tupleIJiiiiEEENS1_10collective13CollectiveMmaINS1_35MainloopSm100TmaUmmaWarpSpecializedILi12ELi2ELi4ENS5_IJNS4_1CILi1EEENSA_ILi4EEESB_EEEEENS5_IJNSA_ILi128EEESF_NSA_ILi64EEEEEENS_12float_e4m3_tENS5_IJlSB_lEEESI_SJ_NS4_8TiledMMAINS4_8MMA_AtomIJNS4_10MMA_TraitsINS4_19SM100_MMA_F8F6F4_SSEJSI_SI_fSF_SF_NS4_17integral_constantINS4_4UMMA5MajorELSQ_0EEESR_NSO_INSP_7ScaleInELSS_0EEEST_EEEEEENS4_6LayoutINS5_IJSB_SB_SB_EEENS5_IJNSA_ILi0EEESY_SY_EEEEENS5_IJNS4_10UnderscoreES11_S11_EEEEENS4_23SM90_TMA_LOAD_MULTICASTENS4_14ComposedLayoutINS4_7SwizzleILi2ELi4ELi3EEENS4_18smem_ptr_flag_bitsILi8EEENSW_INS5_IJNSA_ILi8EEESG_EEENS5_IJSG_SB_EEEEEEEvNS4_8identityENS4_13SM90_TMA_LOADES1E_vS1F_EENS_8epilogue10collective18CollectiveEpilogueINS1I_23Sm100TmaWarpSpecializedILi2ELi2ELi64ELb0ELb0EEEJSH_NS5_IJNSW_ISF_SB_EENSW_ISG_SB_EEEEESI_SJ_SI_SJ_NS1I_6fusion15FusionCallbacksIS1M_NS1Q_17LinearCombinationISI_fSI_fLNS_15FloatRoundStyleE2EEESH_S1P_JEEENS4_5SM1004TMEM4LOAD26SM100_TMEM_LOAD_32dp32b64xES1G_S1E_NS4_39AutoVectorizingCopyWithAssumedAlignmentILi128EEENS4_14SM90_TMA_STOREES1E_S21_S21_EEEvvEEEEvNT_6ParamsE,"aw",@nobits
	.sectionflags	@""
	.align	16
	.zero		1024


//--------------------- .nv.shared.reserved.0     --------------------------
	.section	.nv.shared.reserved.0,"aw",@nobits
	.weak		__nv_reservedSMEM_offset_0_alias
	.size		__nv_reservedSMEM_offset_0_alias, 0, 64
	.other		__nv_reservedSMEM_offset_0_alias,@"STO_CUDA_RESERVED_SHARED STV_DEFAULT"
__nv_reservedSMEM_offset_0_alias:
	.zero		0
.nv.shared.reserved.0:
	.zero		64
	.weak		__nv_reservedSMEM_tcgen05_partition
	.type		__nv_reservedSMEM_tcgen05_partition,@object
	.size		__nv_reservedSMEM_tcgen05_partition,(.L_0 - __nv_reservedSMEM_tcgen05_partition)
__nv_reservedSMEM_tcgen05_partition:
	.zero		32
.L_0:


//--------------------- .nv.global                --------------------------
	.section	.nv.global,"aw",@nobits
.nv.global:
	.type		_ZN40_INTERNAL_9380bf00_4_k_cu_8f483c15_250674cute1_E,@object
	.size		_ZN40_INTERNAL_9380bf00_4_k_cu_8f483c15_250674cute1_E,(_ZN40_INTERNAL_9380bf00_4_k_cu_8f483c15_250674cuda3std3__45__cpo6cbeginE - _ZN40_INTERNAL_9380bf00_4_k_cu_8f483c15_250674cute1_E)
_ZN40_INTERNAL_9380bf00_4_k_cu_8f483c15_250674cute1_E:
	.zero		1
	.type		_ZN40_INTERNAL_9380bf00_4_k_cu_8f483c15_250674cuda3std3__45__cpo6cbeginE,@object
	.size		_ZN40_INTERNAL_9380bf00_4_k_cu_8f483c15_250674cuda3std3__45__cpo6cbeginE,(_ZN40_INTERNAL_9380bf00_4_k_cu_8f483c15_250674cuda3std3__48in_placeE - _ZN40_INTERNAL_9380bf00_4_k_cu_8f483c15_250674cuda3std3__45__cpo6cbeginE)
_ZN40_INTERNAL_9380bf00_4_k_cu_8f483c15_250674cuda3std3__45__cpo6cbeginE:
	.zero		1
	.type		_ZN40_INTERNAL_9380bf00_4_k_cu_8f483c15_250674cuda3std3__48in_placeE,@object
	.size		_ZN40_INTERNAL_9380bf00_4_k_cu_8f483c15_250674cuda3std3__48in_placeE,(_ZN40_INTERNAL_9380bf00_4_k_cu_8f483c15_250674cuda3std6ranges3__45__cpo9iter_moveE - _ZN40_INTERNAL_9380bf00_4_k_cu_8f483c15_250674cuda3std3__48in_placeE)
_ZN40_INTERNAL_9380bf00_4_k_cu_8f483c15_250674cuda3std3__48in_placeE:
	.zero		1
	.type		_ZN40_INTERNAL_9380bf00_4_k_cu_8f483c15_250674cuda3std6ranges3__45__cpo9iter_moveE,@object
	.size		_ZN40_INTERNAL_9380bf00_4_k_cu_8f483c15_250674cuda3std6ranges3__45__cpo9iter_moveE,(_ZN40_INTERNAL_9380bf00_4_k_cu_8f483c15_250674cuda3std3__45__cpo5beginE - _ZN40_INTERNAL_9380bf00_4_k_cu_8f483c15_250674cuda3std6ranges3__45__cpo9iter_moveE)
_ZN40_INTERNAL_9380bf00_4_k_cu_8f483c15_250674cuda3std6ranges3__45__cpo9iter_moveE:
	.zero		1
	.type		_ZN40_INTERNAL_9380bf00_4_k_cu_8f483c15_250674cuda3std3__45__cpo5beginE,@object
	.size		_ZN40_INTERNAL_9380bf00_4_k_cu_8f483c15_250674cuda3std3__45__cpo5beginE,(_ZN40_INTERNAL_9380bf00_4_k_cu_8f483c15_250674cuda3std3__442_GLOBAL__N__9380bf00_4_k_cu_8f483c15_250676ignoreE - _ZN40_INTERNAL_9380bf00_4_k_cu_8f483c15_250674cuda3std3__45__cpo5beginE)
_ZN40_INTERNAL_9380bf00_4_k_cu_8f483c15_250674cuda3std3__45__cpo5beginE:
	.zero		1
	.type		_ZN40_INTERNAL_9380bf00_4_k_cu_8f483c15_250674cuda3std3__442_GLOBAL__N__9380bf00_4_k_cu_8f483c15_250676ignoreE,@object
	.size		_ZN40_INTERNAL_9380bf00_4_k_cu_8f483c15_250674cuda3std3__442_GLOBAL__N__9380bf00_4_k_cu_8f483c15_250676ignoreE,(_ZN40_INTERNAL_9380bf00_4_k_cu_8f483c15_250674cute7productE - _ZN40_INTERNAL_9380bf00_4_k_cu_8f483c15_250674cuda3std3__442_GLOBAL__N__9380bf00_4_k_cu_8f483c15_250676ignoreE)
_ZN40_INTERNAL_9380bf00_4_k_cu_8f483c15_250674cuda3std3__442_GLOBAL__N__9380bf00_4_k_cu_8f483c15_250676ignoreE:
	.zero		1
	.type		_ZN40_INTERNAL_9380bf00_4_k_cu_8f483c15_250674cute7productE,@object
	.size		_ZN40_INTERNAL_9380bf00_4_k_cu_8f483c15_250674cute7productE,(_ZN40_INTERNAL_9380bf00_4_k_cu_8f483c15_250674cuda3std3__45__cpo3endE - _ZN40_INTERNAL_9380bf00_4_k_cu_8f483c15_250674cute7productE)
_ZN40_INTERNAL_9380bf00_4_k_cu_8f483c15_250674cute7productE:
	.zero		1
	.type		_ZN40_INTERNAL_9380bf00_4_k_cu_8f483c15_250674cuda3std3__45__cpo3endE,@object
	.size		_ZN40_INTERNAL_9380bf00_4_k_cu_8f483c15_250674cuda3std3__45__cpo3endE,(_ZN40_INTERNAL_9380bf00_4_k_cu_8f483c15_250674cuda3std3__419piecewise_constructE - _ZN40_INTERNAL_9380bf00_4_k_cu_8f483c15_250674cuda3std3__45__cpo3endE)
_ZN40_INTERNAL_9380bf00_4_k_cu_8f483c15_250674cuda3std3__45__cpo3endE:
	.zero		1
	.type		_ZN40_INTERNAL_9380bf00_4_k_cu_8f483c15_250674cuda3std3__419piecewise_constructE,@object
	.size		_ZN40_INTERNAL_9380bf00_4_k_cu_8f483c15_250674cuda3std3__419piecewise_constructE,(_ZN40_INTERNAL_9380bf00_4_k_cu_8f483c15_250674cuda3std3__45__cpo4cendE - _ZN40_INTERNAL_9380bf00_4_k_cu_8f483c15_250674cuda3std3__419piecewise_constructE)
_ZN40_INTERNAL_9380bf00_4_k_cu_8f483c15_250674cuda3std3__419piecewise_constructE:
	.zero		1
	.type		_ZN40_INTERNAL_9380bf00_4_k_cu_8f483c15_250674cuda3std3__45__cpo4cendE,@object
	.size		_ZN40_INTERNAL_9380bf00_4_k_cu_8f483c15_250674cuda3std3__45__cpo4cendE,(_ZN40_INTERNAL_9380bf00_4_k_cu_8f483c15_250674cuda3std6ranges3__45__cpo4swapE - _ZN40_INTERNAL_9380bf00_4_k_cu_8f483c15_250674cuda3std3__45__cpo4cendE)
_ZN40_INTERNAL_9380bf00_4_k_cu_8f483c15_250674cuda3std3__45__cpo4cendE:
	.zero		1
	.type		_ZN40_INTERNAL_9380bf00_4_k_cu_8f483c15_250674cuda3std6ranges3__45__cpo4swapE,@object
	.size		_ZN40_INTERNAL_9380bf00_4_k_cu_8f483c15_250674cuda3std6ranges3__45__cpo4swapE,(.L_10 - _ZN40_INTERNAL_9380bf00_4_k_cu_8f483c15_250674cuda3std6ranges3__45__cpo4swapE)
_ZN40_INTERNAL_9380bf00_4_k_cu_8f483c15_250674cuda3std6ranges3__45__cpo4swapE:
	.zero		1
.L_10:


//--------------------- .nv.constant0._ZN7cutlass13device_kernelINS_4gemm6kernel13GemmUniversalIN4cute5tupleIJiiiiEEENS1_10collective13CollectiveMmaINS1_35MainloopSm100TmaUmmaWarpSpecializedILi12ELi2ELi4ENS5_IJNS4_1CILi1EEENSA_ILi4EEESB_EEEEENS5_IJNSA_ILi128EEESF_NSA_ILi64EEEEEENS_12float_e4m3_tENS5_IJlSB_lEEESI_SJ_NS4_8TiledMMAINS4_8MMA_AtomIJNS4_10MMA_TraitsINS4_19SM100_MMA_F8F6F4_SSEJSI_SI_fSF_SF_NS4_17integral_constantINS4_4UMMA5MajorELSQ_0EEESR_NSO_INSP_7ScaleInELSS_0EEEST_EEEEEENS4_6LayoutINS5_IJSB_SB_SB_EEENS5_IJNSA_ILi0EEESY_SY_EEEEENS5_IJNS4_10UnderscoreES11_S11_EEEEENS4_23SM90_TMA_LOAD_MULTICASTENS4_14ComposedLayoutINS4_7SwizzleILi2ELi4ELi3EEENS4_18smem_ptr_flag_bitsILi8EEENSW_INS5_IJNSA_ILi8EEESG_EEENS5_IJSG_SB_EEEEEEEvNS4_8identityENS4_13SM90_TMA_LOADES1E_vS1F_EENS_8epilogue10collective18CollectiveEpilogueINS1I_23Sm100TmaWarpSpecializedILi2ELi2ELi64ELb0ELb0EEEJSH_NS5_IJNSW_ISF_SB_EENSW_ISG_SB_EEEEESI_SJ_SI_SJ_NS1I_6fusion15FusionCallbacksIS1M_NS1Q_17LinearCombinationISI_fSI_fLNS_15FloatRoundStyleE2EEESH_S1P_JEEENS4_5SM1004TMEM4LOAD26SM100_TMEM_LOAD_32dp32b64xES1G_S1E_NS4_39AutoVectorizingCopyWithAssumedAlignmentILi128EEENS4_14SM90_TMA_STOREES1E_S21_S21_EEEvvEEEEvNT_6ParamsE --------------------------
	.section	.nv.constant0._ZN7cutlass13device_kernelINS_4gemm6kernel13GemmUniversalIN4cute5tupleIJiiiiEEENS1_10collective13CollectiveMmaINS1_35MainloopSm100TmaUmmaWarpSpecializedILi12ELi2ELi4ENS5_IJNS4_1CILi1EEENSA_ILi4EEESB_EEEEENS5_IJNSA_ILi128EEESF_NSA_ILi64EEEEEENS_12float_e4m3_tENS5_IJlSB_lEEESI_SJ_NS4_8TiledMMAINS4_8MMA_AtomIJNS4_10MMA_TraitsINS4_19SM100_MMA_F8F6F4_SSEJSI_SI_fSF_SF_NS4_17integral_constantINS4_4UMMA5MajorELSQ_0EEESR_NSO_INSP_7ScaleInELSS_0EEEST_EEEEEENS4_6LayoutINS5_IJSB_SB_SB_EEENS5_IJNSA_ILi0EEESY_SY_EEEEENS5_IJNS4_10UnderscoreES11_S11_EEEEENS4_23SM90_TMA_LOAD_MULTICASTENS4_14ComposedLayoutINS4_7SwizzleILi2ELi4ELi3EEENS4_18smem_ptr_flag_bitsILi8EEENSW_INS5_IJNSA_ILi8EEESG_EEENS5_IJSG_SB_EEEEEEEvNS4_8identityENS4_13SM90_TMA_LOADES1E_vS1F_EENS_8epilogue10collective18CollectiveEpilogueINS1I_23Sm100TmaWarpSpecializedILi2ELi2ELi64ELb0ELb0EEEJSH_NS5_IJNSW_ISF_SB_EENSW_ISG_SB_EEEEESI_SJ_SI_SJ_NS1I_6fusion15FusionCallbacksIS1M_NS1Q_17LinearCombinationISI_fSI_fLNS_15FloatRoundStyleE2EEESH_S1P_JEEENS4_5SM1004TMEM4LOAD26SM100_TMEM_LOAD_32dp32b64xES1G_S1E_NS4_39AutoVectorizingCopyWithAssumedAlignmentILi128EEENS4_14SM90_TMA_STOREES1E_S21_S21_EEEvvEEEEvNT_6ParamsE,"a",@progbits
	.sectionflags	@""
	.align	4
.nv.constant0._ZN7cutlass13device_kernelINS_4gemm6kernel13GemmUniversalIN4cute5tupleIJiiiiEEENS1_10collective13CollectiveMmaINS1_35MainloopSm100TmaUmmaWarpSpecializedILi12ELi2ELi4ENS5_IJNS4_1CILi1EEENSA_ILi4EEESB_EEEEENS5_IJNSA_ILi128EEESF_NSA_ILi64EEEEEENS_12float_e4m3_tENS5_IJlSB_lEEESI_SJ_NS4_8TiledMMAINS4_8MMA_AtomIJNS4_10MMA_TraitsINS4_19SM100_MMA_F8F6F4_SSEJSI_SI_fSF_SF_NS4_17integral_constantINS4_4UMMA5MajorELSQ_0EEESR_NSO_INSP_7ScaleInELSS_0EEEST_EEEEEENS4_6LayoutINS5_IJSB_SB_SB_EEENS5_IJNSA_ILi0EEESY_SY_EEEEENS5_IJNS4_10UnderscoreES11_S11_EEEEENS4_23SM90_TMA_LOAD_MULTICASTENS4_14ComposedLayoutINS4_7SwizzleILi2ELi4ELi3EEENS4_18smem_ptr_flag_bitsILi8EEENSW_INS5_IJNSA_ILi8EEESG_EEENS5_IJSG_SB_EEEEEEEvNS4_8identityENS4_13SM90_TMA_LOADES1E_vS1F_EENS_8epilogue10collective18CollectiveEpilogueINS1I_23Sm100TmaWarpSpecializedILi2ELi2ELi64ELb0ELb0EEEJSH_NS5_IJNSW_ISF_SB_EENSW_ISG_SB_EEEEESI_SJ_SI_SJ_NS1I_6fusion15FusionCallbacksIS1M_NS1Q_17LinearCombinationISI_fSI_fLNS_15FloatRoundStyleE2EEESH_S1P_JEEENS4_5SM1004TMEM4LOAD26SM100_TMEM_LOAD_32dp32b64xES1G_S1E_NS4_39AutoVectorizingCopyWithAssumedAlignmentILi128EEENS4_14SM90_TMA_STOREES1E_S21_S21_EEEvvEEEEvNT_6ParamsE:
	.zero		2944


//--------------------- SYMBOLS --------------------------

	.type		.nv.reservedSmem.offset0,@object
	.size		.nv.reservedSmem.offset0,0x4
	.type		.nv.reservedSmem.cap,@object
	.size		.nv.reservedSmem.cap,0x4
	.type		__assertfail,@function
